//
// Generated by NVIDIA NVVM Compiler
//
// Compiler Build ID: CL-36424714
// Cuda compilation tools, release 13.0, V13.0.88
// Based on NVVM 20.0.0
//

.version 9.0
.target sm_100
.address_size 64

	// .globl	_Z18init_curand_statesP17curandStateXORWOWy
.extern .func  (.param .b32 func_retval0) vprintf
(
	.param .b64 vprintf_param_0,
	.param .b64 vprintf_param_1
)
;
.global .align 4 .b8 precalc_xorwow_matrix[102400];
.global .align 4 .b8 precalc_xorwow_offset_matrix[102400];
.global .align 4 .b8 mrg32k3aM1[2304];
.global .align 4 .b8 mrg32k3aM2[2304];
.global .align 4 .b8 mrg32k3aM1SubSeq[2016];
.global .align 4 .b8 mrg32k3aM2SubSeq[2016];
.global .align 4 .b8 mrg32k3aM1Seq[2304];
.global .align 4 .b8 mrg32k3aM2Seq[2304];
.const .align 8 .b8 __cr_lgamma_table[72];
.global .align 1 .b8 $str$2[56] = {67, 111, 108, 108, 105, 115, 105, 111, 110, 32, 100, 101, 116, 101, 99, 116, 101, 100, 33, 32, 83, 116, 101, 112, 115, 32, 84, 97, 109, 101, 58, 32, 37, 108, 108, 117, 44, 32, 83, 116, 101, 112, 115, 32, 87, 105, 108, 100, 58, 32, 37, 108, 108, 117, 10};
.global .align 1 .b8 $str$3[53] = {66, 97, 116, 99, 104, 32, 99, 111, 109, 112, 108, 101, 116, 101, 100, 58, 32, 83, 116, 101, 112, 115, 32, 84, 97, 109, 101, 58, 32, 37, 108, 108, 117, 44, 32, 83, 116, 101, 112, 115, 32, 87, 105, 108, 100, 58, 32, 37, 108, 108, 117, 10};

.visible .entry _Z18init_curand_statesP17curandStateXORWOWy(
	.param .u64 .ptr .align 1 _Z18init_curand_statesP17curandStateXORWOWy_param_0,
	.param .u64 _Z18init_curand_statesP17curandStateXORWOWy_param_1
)
{
	.reg .pred 	%p<24>;
	.reg .b32 	%r<413>;
	.reg .b64 	%rd<19>;

	ld.param.u64 	%rd8, [_Z18init_curand_statesP17curandStateXORWOWy_param_0];
	ld.param.u64 	%rd9, [_Z18init_curand_statesP17curandStateXORWOWy_param_1];
	cvta.to.global.u64 	%rd10, %rd8;
	mov.u32 	%r182, %ctaid.x;
	mov.u32 	%r183, %ntid.x;
	mov.u32 	%r184, %tid.x;
	mad.lo.s32 	%r185, %r182, %r183, %r184;
	cvt.s64.s32 	%rd18, %r185;
	mul.wide.s32 	%rd11, %r185, 48;
	add.s64 	%rd2, %rd10, %rd11;
	cvt.u32.u64 	%r186, %rd9;
	xor.b32  	%r187, %r186, -1429050551;
	mul.lo.s32 	%r188, %r187, 1099087573;
	{ .reg .b32 tmp; mov.b64 {tmp, %r189}, %rd9; }
	xor.b32  	%r190, %r189, -136515619;
	mul.lo.s32 	%r191, %r190, -1703105765;
	add.s32 	%r192, %r188, %r191;
	add.s32 	%r193, %r192, 6615241;
	add.s32 	%r194, %r188, 123456789;
	st.global.v2.u32 	[%rd2], {%r193, %r194};
	xor.b32  	%r195, %r188, 362436069;
	add.s32 	%r196, %r191, 521288629;
	st.global.v2.u32 	[%rd2+8], {%r195, %r196};
	xor.b32  	%r197, %r191, 88675123;
	add.s32 	%r198, %r188, 5783321;
	st.global.v2.u32 	[%rd2+16], {%r197, %r198};
	setp.eq.s32 	%p1, %r185, 0;
	@%p1 bra 	$L__BB0_42;
	mov.b32 	%r319, 0;
$L__BB0_2:
	and.b64  	%rd4, %rd18, 3;
	setp.eq.s64 	%p2, %rd4, 0;
	@%p2 bra 	$L__BB0_41;
	mul.wide.u32 	%rd12, %r319, 3200;
	mov.u64 	%rd13, precalc_xorwow_matrix;
	add.s64 	%rd5, %rd13, %rd12;
	cvt.u32.u64 	%r2, %rd4;
	mov.b32 	%r320, 0;
$L__BB0_4:
	mov.b32 	%r333, 0;
	mov.u32 	%r334, %r333;
	mov.u32 	%r335, %r333;
	mov.u32 	%r336, %r333;
	mov.u32 	%r337, %r333;
	mov.u32 	%r326, %r333;
$L__BB0_5:
	mul.wide.u32 	%rd14, %r326, 4;
	add.s64 	%rd15, %rd2, %rd14;
	ld.global.u32 	%r10, [%rd15+4];
	shl.b32 	%r11, %r326, 5;
	mov.b32 	%r332, 0;
$L__BB0_6:
	.pragma "nounroll";
	shr.u32 	%r203, %r10, %r332;
	and.b32  	%r204, %r203, 1;
	setp.eq.b32 	%p3, %r204, 1;
	not.pred 	%p4, %p3;
	add.s32 	%r205, %r11, %r332;
	mul.lo.s32 	%r206, %r205, 5;
	mul.wide.u32 	%rd16, %r206, 4;
	add.s64 	%rd6, %rd5, %rd16;
	@%p4 bra 	$L__BB0_8;
	ld.global.u32 	%r207, [%rd6];
	xor.b32  	%r337, %r337, %r207;
	ld.global.u32 	%r208, [%rd6+4];
	xor.b32  	%r336, %r336, %r208;
	ld.global.u32 	%r209, [%rd6+8];
	xor.b32  	%r335, %r335, %r209;
	ld.global.u32 	%r210, [%rd6+12];
	xor.b32  	%r334, %r334, %r210;
	ld.global.u32 	%r211, [%rd6+16];
	xor.b32  	%r333, %r333, %r211;
$L__BB0_8:
	and.b32  	%r213, %r203, 2;
	setp.eq.s32 	%p5, %r213, 0;
	@%p5 bra 	$L__BB0_10;
	ld.global.u32 	%r214, [%rd6+20];
	xor.b32  	%r337, %r337, %r214;
	ld.global.u32 	%r215, [%rd6+24];
	xor.b32  	%r336, %r336, %r215;
	ld.global.u32 	%r216, [%rd6+28];
	xor.b32  	%r335, %r335, %r216;
	ld.global.u32 	%r217, [%rd6+32];
	xor.b32  	%r334, %r334, %r217;
	ld.global.u32 	%r218, [%rd6+36];
	xor.b32  	%r333, %r333, %r218;
$L__BB0_10:
	and.b32  	%r220, %r203, 4;
	setp.eq.s32 	%p6, %r220, 0;
	@%p6 bra 	$L__BB0_12;
	ld.global.u32 	%r221, [%rd6+40];
	xor.b32  	%r337, %r337, %r221;
	ld.global.u32 	%r222, [%rd6+44];
	xor.b32  	%r336, %r336, %r222;
	ld.global.u32 	%r223, [%rd6+48];
	xor.b32  	%r335, %r335, %r223;
	ld.global.u32 	%r224, [%rd6+52];
	xor.b32  	%r334, %r334, %r224;
	ld.global.u32 	%r225, [%rd6+56];
	xor.b32  	%r333, %r333, %r225;
$L__BB0_12:
	and.b32  	%r227, %r203, 8;
	setp.eq.s32 	%p7, %r227, 0;
	@%p7 bra 	$L__BB0_14;
	ld.global.u32 	%r228, [%rd6+60];
	xor.b32  	%r337, %r337, %r228;
	ld.global.u32 	%r229, [%rd6+64];
	xor.b32  	%r336, %r336, %r229;
	ld.global.u32 	%r230, [%rd6+68];
	xor.b32  	%r335, %r335, %r230;
	ld.global.u32 	%r231, [%rd6+72];
	xor.b32  	%r334, %r334, %r231;
	ld.global.u32 	%r232, [%rd6+76];
	xor.b32  	%r333, %r333, %r232;
$L__BB0_14:
	and.b32  	%r234, %r203, 16;
	setp.eq.s32 	%p8, %r234, 0;
	@%p8 bra 	$L__BB0_16;
	ld.global.u32 	%r235, [%rd6+80];
	xor.b32  	%r337, %r337, %r235;
	ld.global.u32 	%r236, [%rd6+84];
	xor.b32  	%r336, %r336, %r236;
	ld.global.u32 	%r237, [%rd6+88];
	xor.b32  	%r335, %r335, %r237;
	ld.global.u32 	%r238, [%rd6+92];
	xor.b32  	%r334, %r334, %r238;
	ld.global.u32 	%r239, [%rd6+96];
	xor.b32  	%r333, %r333, %r239;
$L__BB0_16:
	and.b32  	%r241, %r203, 32;
	setp.eq.s32 	%p9, %r241, 0;
	@%p9 bra 	$L__BB0_18;
	ld.global.u32 	%r242, [%rd6+100];
	xor.b32  	%r337, %r337, %r242;
	ld.global.u32 	%r243, [%rd6+104];
	xor.b32  	%r336, %r336, %r243;
	ld.global.u32 	%r244, [%rd6+108];
	xor.b32  	%r335, %r335, %r244;
	ld.global.u32 	%r245, [%rd6+112];
	xor.b32  	%r334, %r334, %r245;
	ld.global.u32 	%r246, [%rd6+116];
	xor.b32  	%r333, %r333, %r246;
$L__BB0_18:
	and.b32  	%r248, %r203, 64;
	setp.eq.s32 	%p10, %r248, 0;
	@%p10 bra 	$L__BB0_20;
	ld.global.u32 	%r249, [%rd6+120];
	xor.b32  	%r337, %r337, %r249;
	ld.global.u32 	%r250, [%rd6+124];
	xor.b32  	%r336, %r336, %r250;
	ld.global.u32 	%r251, [%rd6+128];
	xor.b32  	%r335, %r335, %r251;
	ld.global.u32 	%r252, [%rd6+132];
	xor.b32  	%r334, %r334, %r252;
	ld.global.u32 	%r253, [%rd6+136];
	xor.b32  	%r333, %r333, %r253;
$L__BB0_20:
	and.b32  	%r255, %r203, 128;
	setp.eq.s32 	%p11, %r255, 0;
	@%p11 bra 	$L__BB0_22;
	ld.global.u32 	%r256, [%rd6+140];
	xor.b32  	%r337, %r337, %r256;
	ld.global.u32 	%r257, [%rd6+144];
	xor.b32  	%r336, %r336, %r257;
	ld.global.u32 	%r258, [%rd6+148];
	xor.b32  	%r335, %r335, %r258;
	ld.global.u32 	%r259, [%rd6+152];
	xor.b32  	%r334, %r334, %r259;
	ld.global.u32 	%r260, [%rd6+156];
	xor.b32  	%r333, %r333, %r260;
$L__BB0_22:
	and.b32  	%r262, %r203, 256;
	setp.eq.s32 	%p12, %r262, 0;
	@%p12 bra 	$L__BB0_24;
	ld.global.u32 	%r263, [%rd6+160];
	xor.b32  	%r337, %r337, %r263;
	ld.global.u32 	%r264, [%rd6+164];
	xor.b32  	%r336, %r336, %r264;
	ld.global.u32 	%r265, [%rd6+168];
	xor.b32  	%r335, %r335, %r265;
	ld.global.u32 	%r266, [%rd6+172];
	xor.b32  	%r334, %r334, %r266;
	ld.global.u32 	%r267, [%rd6+176];
	xor.b32  	%r333, %r333, %r267;
$L__BB0_24:
	and.b32  	%r269, %r203, 512;
	setp.eq.s32 	%p13, %r269, 0;
	@%p13 bra 	$L__BB0_26;
	ld.global.u32 	%r270, [%rd6+180];
	xor.b32  	%r337, %r337, %r270;
	ld.global.u32 	%r271, [%rd6+184];
	xor.b32  	%r336, %r336, %r271;
	ld.global.u32 	%r272, [%rd6+188];
	xor.b32  	%r335, %r335, %r272;
	ld.global.u32 	%r273, [%rd6+192];
	xor.b32  	%r334, %r334, %r273;
	ld.global.u32 	%r274, [%rd6+196];
	xor.b32  	%r333, %r333, %r274;
$L__BB0_26:
	and.b32  	%r276, %r203, 1024;
	setp.eq.s32 	%p14, %r276, 0;
	@%p14 bra 	$L__BB0_28;
	ld.global.u32 	%r277, [%rd6+200];
	xor.b32  	%r337, %r337, %r277;
	ld.global.u32 	%r278, [%rd6+204];
	xor.b32  	%r336, %r336, %r278;
	ld.global.u32 	%r279, [%rd6+208];
	xor.b32  	%r335, %r335, %r279;
	ld.global.u32 	%r280, [%rd6+212];
	xor.b32  	%r334, %r334, %r280;
	ld.global.u32 	%r281, [%rd6+216];
	xor.b32  	%r333, %r333, %r281;
$L__BB0_28:
	and.b32  	%r283, %r203, 2048;
	setp.eq.s32 	%p15, %r283, 0;
	@%p15 bra 	$L__BB0_30;
	ld.global.u32 	%r284, [%rd6+220];
	xor.b32  	%r337, %r337, %r284;
	ld.global.u32 	%r285, [%rd6+224];
	xor.b32  	%r336, %r336, %r285;
	ld.global.u32 	%r286, [%rd6+228];
	xor.b32  	%r335, %r335, %r286;
	ld.global.u32 	%r287, [%rd6+232];
	xor.b32  	%r334, %r334, %r287;
	ld.global.u32 	%r288, [%rd6+236];
	xor.b32  	%r333, %r333, %r288;
$L__BB0_30:
	and.b32  	%r290, %r203, 4096;
	setp.eq.s32 	%p16, %r290, 0;
	@%p16 bra 	$L__BB0_32;
	ld.global.u32 	%r291, [%rd6+240];
	xor.b32  	%r337, %r337, %r291;
	ld.global.u32 	%r292, [%rd6+244];
	xor.b32  	%r336, %r336, %r292;
	ld.global.u32 	%r293, [%rd6+248];
	xor.b32  	%r335, %r335, %r293;
	ld.global.u32 	%r294, [%rd6+252];
	xor.b32  	%r334, %r334, %r294;
	ld.global.u32 	%r295, [%rd6+256];
	xor.b32  	%r333, %r333, %r295;
$L__BB0_32:
	and.b32  	%r297, %r203, 8192;
	setp.eq.s32 	%p17, %r297, 0;
	@%p17 bra 	$L__BB0_34;
	ld.global.u32 	%r298, [%rd6+260];
	xor.b32  	%r337, %r337, %r298;
	ld.global.u32 	%r299, [%rd6+264];
	xor.b32  	%r336, %r336, %r299;
	ld.global.u32 	%r300, [%rd6+268];
	xor.b32  	%r335, %r335, %r300;
	ld.global.u32 	%r301, [%rd6+272];
	xor.b32  	%r334, %r334, %r301;
	ld.global.u32 	%r302, [%rd6+276];
	xor.b32  	%r333, %r333, %r302;
$L__BB0_34:
	and.b32  	%r304, %r203, 16384;
	setp.eq.s32 	%p18, %r304, 0;
	@%p18 bra 	$L__BB0_36;
	ld.global.u32 	%r305, [%rd6+280];
	xor.b32  	%r337, %r337, %r305;
	ld.global.u32 	%r306, [%rd6+284];
	xor.b32  	%r336, %r336, %r306;
	ld.global.u32 	%r307, [%rd6+288];
	xor.b32  	%r335, %r335, %r307;
	ld.global.u32 	%r308, [%rd6+292];
	xor.b32  	%r334, %r334, %r308;
	ld.global.u32 	%r309, [%rd6+296];
	xor.b32  	%r333, %r333, %r309;
$L__BB0_36:
	and.b32  	%r311, %r203, 32768;
	setp.eq.s32 	%p19, %r311, 0;
	@%p19 bra 	$L__BB0_38;
	ld.global.u32 	%r312, [%rd6+300];
	xor.b32  	%r337, %r337, %r312;
	ld.global.u32 	%r313, [%rd6+304];
	xor.b32  	%r336, %r336, %r313;
	ld.global.u32 	%r314, [%rd6+308];
	xor.b32  	%r335, %r335, %r314;
	ld.global.u32 	%r315, [%rd6+312];
	xor.b32  	%r334, %r334, %r315;
	ld.global.u32 	%r316, [%rd6+316];
	xor.b32  	%r333, %r333, %r316;
$L__BB0_38:
	add.s32 	%r332, %r332, 16;
	setp.ne.s32 	%p20, %r332, 32;
	@%p20 bra 	$L__BB0_6;
	mad.lo.s32 	%r317, %r326, -31, %r11;
	add.s32 	%r326, %r317, 1;
	setp.ne.s32 	%p21, %r326, 5;
	@%p21 bra 	$L__BB0_5;
	st.global.u32 	[%rd2+4], %r337;
	st.global.u32 	[%rd2+8], %r336;
	st.global.u32 	[%rd2+12], %r335;
	st.global.u32 	[%rd2+16], %r334;
	st.global.u32 	[%rd2+20], %r333;
	add.s32 	%r320, %r320, 1;
	setp.lt.u32 	%p22, %r320, %r2;
	@%p22 bra 	$L__BB0_4;
$L__BB0_41:
	shr.u64 	%rd7, %rd18, 2;
	add.s32 	%r319, %r319, 1;
	setp.gt.u64 	%p23, %rd18, 3;
	mov.u64 	%rd18, %rd7;
	@%p23 bra 	$L__BB0_2;
$L__BB0_42:
	mov.b32 	%r318, 0;
	st.global.v2.u32 	[%rd2+24], {%r318, %r318};
	st.global.u32 	[%rd2+32], %r318;
	mov.b64 	%rd17, 0;
	st.global.u64 	[%rd2+40], %rd17;
	ret;

}
	// .globl	_Z14generate_pathsP17curandStateXORWOWyyy
.visible .entry _Z14generate_pathsP17curandStateXORWOWyyy(
	.param .u64 .ptr .align 1 _Z14generate_pathsP17curandStateXORWOWyyy_param_0,
	.param .u64 _Z14generate_pathsP17curandStateXORWOWyyy_param_1,
	.param .u64 _Z14generate_pathsP17curandStateXORWOWyyy_param_2,
	.param .u64 _Z14generate_pathsP17curandStateXORWOWyyy_param_3
)
{
	.local .align 16 .b8 	__local_depot1[16];
	.reg .b64 	%SP;
	.reg .b64 	%SPL;
	.reg .pred 	%p<26>;
	.reg .b32 	%r<95>;
	.reg .b32 	%f<2>;
	.reg .b64 	%rd<117>;
	.reg .b64 	%fd<2>;

	mov.u64 	%SPL, __local_depot1;
	cvta.local.u64 	%SP, %SPL;
	ld.param.u64 	%rd39, [_Z14generate_pathsP17curandStateXORWOWyyy_param_0];
	ld.param.u64 	%rd112, [_Z14generate_pathsP17curandStateXORWOWyyy_param_1];
	ld.param.u64 	%rd111, [_Z14generate_pathsP17curandStateXORWOWyyy_param_2];
	ld.param.u64 	%rd107, [_Z14generate_pathsP17curandStateXORWOWyyy_param_3];
	cvta.to.global.u64 	%rd44, %rd39;
	mov.u32 	%r29, %ctaid.x;
	mov.u32 	%r30, %ntid.x;
	mov.u32 	%r31, %tid.x;
	mad.lo.s32 	%r32, %r29, %r30, %r31;
	mul.wide.s32 	%rd45, %r32, 48;
	add.s64 	%rd46, %rd44, %rd45;
	ld.global.v2.u32 	{%r88, %r94}, [%rd46];
	ld.global.v2.u32 	{%r90, %r91}, [%rd46+8];
	ld.global.v2.u32 	{%r92, %r93}, [%rd46+16];
	ld.global.v2.u32 	{%r7, %r8}, [%rd46+24];
	ld.global.f32 	%f1, [%rd46+32];
	ld.global.f64 	%fd1, [%rd46+40];
	mov.b64 	%rd93, 0;
	mov.u64 	%rd104, %rd93;
	mov.u64 	%rd98, %rd107;
	mov.u64 	%rd109, %rd111;
	mov.u64 	%rd110, %rd112;
$L__BB1_1:
	add.s32 	%r15, %r88, 1236945408;
	add.s32 	%r89, %r88, 1449748;
	mov.b64 	%rd101, 0;
	mov.u64 	%rd108, %rd93;
$L__BB1_2:
	mov.u32 	%r22, %r93;
	add.s64 	%rd48, %rd98, %rd101;
	setp.lt.u64 	%p1, %rd48, -16384;
	@%p1 bra 	$L__BB1_4;
	add.s64 	%rd109, %rd109, 1;
	setp.eq.s64 	%p2, %rd109, 0;
	add.s64 	%rd49, %rd110, 1;
	and.b64  	%rd50, %rd49, 127;
	selp.b64 	%rd110, %rd50, %rd110, %p2;
$L__BB1_4:
	shr.u32 	%r33, %r94, 2;
	xor.b32  	%r34, %r33, %r94;
	shl.b32 	%r35, %r22, 4;
	shl.b32 	%r36, %r34, 1;
	xor.b32  	%r37, %r35, %r36;
	xor.b32  	%r38, %r37, %r22;
	xor.b32  	%r23, %r38, %r34;
	add.s32 	%r39, %r89, %r23;
	add.s32 	%r40, %r39, -1087311;
	mul.wide.u32 	%rd51, %r40, 4096;
	shr.u32 	%r41, %r90, 2;
	xor.b32  	%r42, %r41, %r90;
	shl.b32 	%r43, %r23, 4;
	shl.b32 	%r44, %r42, 1;
	xor.b32  	%r45, %r44, %r43;
	xor.b32  	%r46, %r45, %r42;
	xor.b32  	%r24, %r46, %r23;
	add.s32 	%r47, %r89, %r24;
	add.s32 	%r48, %r47, -1445770;
	and.b32  	%r49, %r48, 4095;
	cvt.u64.u32 	%rd52, %r49;
	or.b64  	%rd53, %rd51, %rd52;
	add.s64 	%rd21, %rd53, %rd107;
	setp.ge.u64 	%p3, %rd21, %rd53;
	@%p3 bra 	$L__BB1_6;
	add.s64 	%rd111, %rd111, 1;
	setp.eq.s64 	%p4, %rd111, 0;
	add.s64 	%rd54, %rd112, 1;
	and.b64  	%rd55, %rd54, 127;
	selp.b64 	%rd112, %rd55, %rd112, %p4;
$L__BB1_6:
	mov.u32 	%r50, %ctaid.x;
	mov.u32 	%r51, %ntid.x;
	mov.u32 	%r52, %tid.x;
	mad.lo.s32 	%r53, %r50, %r51, %r52;
	setp.ne.s32 	%p5, %r53, 0;
	setp.ne.s64 	%p6, %rd110, %rd112;
	setp.ne.s64 	%p7, %rd109, %rd111;
	or.pred  	%p8, %p6, %p7;
	add.s64 	%rd56, %rd98, %rd101;
	add.s64 	%rd57, %rd56, 16384;
	setp.ne.s64 	%p9, %rd57, %rd21;
	or.pred  	%p10, %p9, %p8;
	or.pred  	%p11, %p5, %p10;
	@%p11 bra 	$L__BB1_8;
	add.s64 	%rd58, %rd104, 1;
	add.s64 	%rd59, %rd108, 1;
	add.u64 	%rd60, %SP, 0;
	add.u64 	%rd61, %SPL, 0;
	st.local.v2.u64 	[%rd61], {%rd59, %rd58};
	mov.u64 	%rd62, $str$2;
	cvta.global.u64 	%rd63, %rd62;
	{ // callseq 0, 0
	.param .b64 param0;
	st.param.b64 	[param0], %rd63;
	.param .b64 param1;
	st.param.b64 	[param1], %rd60;
	.param .b32 retval0;
	call.uni (retval0), 
	vprintf, 
	(
	param0, 
	param1
	);
	ld.param.b32 	%r54, [retval0];
	} // callseq 0
$L__BB1_8:
	add.s64 	%rd64, %rd98, %rd101;
	add.s64 	%rd65, %rd64, 16384;
	setp.lt.u64 	%p12, %rd65, -16384;
	@%p12 bra 	$L__BB1_10;
	add.s64 	%rd109, %rd109, 1;
	setp.eq.s64 	%p13, %rd109, 0;
	add.s64 	%rd66, %rd110, 1;
	and.b64  	%rd67, %rd66, 127;
	selp.b64 	%rd110, %rd67, %rd110, %p13;
$L__BB1_10:
	add.s64 	%rd108, %rd108, 2;
	shr.u32 	%r56, %r91, 2;
	xor.b32  	%r57, %r56, %r91;
	shl.b32 	%r58, %r24, 4;
	shl.b32 	%r59, %r57, 1;
	xor.b32  	%r60, %r58, %r59;
	xor.b32  	%r61, %r60, %r24;
	xor.b32  	%r25, %r61, %r57;
	add.s32 	%r62, %r89, %r25;
	add.s32 	%r63, %r62, -362437;
	mul.wide.u32 	%rd68, %r63, 4096;
	shr.u32 	%r64, %r92, 2;
	xor.b32  	%r65, %r64, %r92;
	shl.b32 	%r66, %r25, 4;
	shl.b32 	%r67, %r65, 1;
	xor.b32  	%r68, %r67, %r66;
	xor.b32  	%r69, %r68, %r65;
	xor.b32  	%r93, %r69, %r25;
	add.s32 	%r70, %r89, %r93;
	and.b32  	%r71, %r70, 4095;
	cvt.u64.u32 	%rd69, %r71;
	or.b64  	%rd70, %rd68, %rd69;
	add.s64 	%rd107, %rd70, %rd21;
	setp.ge.u64 	%p14, %rd107, %rd70;
	@%p14 bra 	$L__BB1_12;
	add.s64 	%rd111, %rd111, 1;
	setp.eq.s64 	%p15, %rd111, 0;
	add.s64 	%rd71, %rd112, 1;
	and.b64  	%rd72, %rd71, 127;
	selp.b64 	%rd112, %rd72, %rd112, %p15;
$L__BB1_12:
	mov.u32 	%r72, %ctaid.x;
	mov.u32 	%r73, %ntid.x;
	mov.u32 	%r74, %tid.x;
	mad.lo.s32 	%r75, %r72, %r73, %r74;
	setp.ne.s32 	%p16, %r75, 0;
	add.s64 	%rd104, %rd104, 2;
	setp.ne.s64 	%p17, %rd110, %rd112;
	setp.ne.s64 	%p18, %rd109, %rd111;
	or.pred  	%p19, %p17, %p18;
	add.s64 	%rd73, %rd98, %rd101;
	add.s64 	%rd74, %rd73, 32768;
	setp.ne.s64 	%p20, %rd74, %rd107;
	or.pred  	%p21, %p20, %p19;
	or.pred  	%p22, %p16, %p21;
	@%p22 bra 	$L__BB1_14;
	add.u64 	%rd75, %SP, 0;
	add.u64 	%rd76, %SPL, 0;
	st.local.v2.u64 	[%rd76], {%rd108, %rd104};
	mov.u64 	%rd77, $str$2;
	cvta.global.u64 	%rd78, %rd77;
	{ // callseq 1, 0
	.param .b64 param0;
	st.param.b64 	[param0], %rd78;
	.param .b64 param1;
	st.param.b64 	[param1], %rd75;
	.param .b32 retval0;
	call.uni (retval0), 
	vprintf, 
	(
	param0, 
	param1
	);
	ld.param.b32 	%r76, [retval0];
	} // callseq 1
$L__BB1_14:
	add.s64 	%rd101, %rd101, 32768;
	add.s32 	%r89, %r89, 1449748;
	setp.ne.s64 	%p23, %rd101, 1638400000000;
	mov.u32 	%r90, %r23;
	mov.u32 	%r91, %r24;
	mov.u32 	%r92, %r25;
	mov.u32 	%r94, %r22;
	@%p23 bra 	$L__BB1_2;
	mov.u32 	%r78, %ctaid.x;
	mov.u32 	%r79, %ntid.x;
	mov.u32 	%r80, %tid.x;
	mad.lo.s32 	%r28, %r78, %r79, %r80;
	setp.ne.s32 	%p24, %r28, 0;
	@%p24 bra 	$L__BB1_17;
	shl.b64 	%rd79, %rd93, 14;
	add.s64 	%rd80, %rd79, 1638400000000;
	add.u64 	%rd81, %SP, 0;
	add.u64 	%rd82, %SPL, 0;
	st.local.v2.u64 	[%rd82], {%rd80, %rd104};
	mov.u64 	%rd83, $str$3;
	cvta.global.u64 	%rd84, %rd83;
	{ // callseq 2, 0
	.param .b64 param0;
	st.param.b64 	[param0], %rd84;
	.param .b64 param1;
	st.param.b64 	[param1], %rd81;
	.param .b32 retval0;
	call.uni (retval0), 
	vprintf, 
	(
	param0, 
	param1
	);
	ld.param.b32 	%r81, [retval0];
	} // callseq 2
$L__BB1_17:
	add.s64 	%rd98, %rd98, 1638400000000;
	shr.u64 	%rd85, %rd108, 5;
	mul.hi.u64 	%rd86, %rd85, 755578637259143235;
	shr.u64 	%rd87, %rd86, 7;
	mad.lo.s64 	%rd88, %rd87, -100000, %rd108;
	setp.ne.s64 	%p25, %rd88, 0;
	mov.u32 	%r92, %r25;
	mov.u32 	%r91, %r24;
	mov.u32 	%r90, %r23;
	mov.u32 	%r94, %r22;
	mov.u32 	%r88, %r15;
	mov.u64 	%rd93, %rd108;
	@%p25 bra 	$L__BB1_1;
	ld.param.u64 	%rd92, [_Z14generate_pathsP17curandStateXORWOWyyy_param_0];
	cvta.to.global.u64 	%rd89, %rd92;
	mul.wide.s32 	%rd90, %r28, 48;
	add.s64 	%rd91, %rd89, %rd90;
	st.global.v2.u32 	[%rd91], {%r15, %r22};
	st.global.v2.u32 	[%rd91+8], {%r23, %r24};
	st.global.v2.u32 	[%rd91+16], {%r25, %r93};
	st.global.v2.u32 	[%rd91+24], {%r7, %r8};
	st.global.f32 	[%rd91+32], %f1;
	st.global.f64 	[%rd91+40], %fd1;
	bra.uni 	$L__BB1_1;

}


// ===== COMPILED SASS (sm_100) =====

	.target	sm_100

	.elftype	@"ET_EXEC"


//--------------------- .note.nv.tkinfo           --------------------------
	.section	.note.nv.tkinfo,"",@"SHT_NOTE"
	.sectionflags	@"SHF_NOTE_NV_TKINFO"
	.tkinfo
        /*0018*/ 	.word	0x00000002
        /*0030*/ 	.string	""
        /*0030*/ 	.string	"ptxas"
        /*0030*/ 	.string	"Cuda compilation tools, release 13.0, V13.0.88"
        /*0030*/ 	.string	"Build cuda_13.0.r13.0/compiler.36424714_0"
        /*0030*/ 	.string	"-arch sm_100 -m 64 "



//--------------------- .note.nv.cuinfo           --------------------------
	.section	.note.nv.cuinfo,"",@"SHT_NOTE"
	.sectionflags	@"SHF_NOTE_NV_CUINFO"
        /*0018*/ 	.short	0x0002
        /*001a*/ 	.short	0x0064
        /*001c*/ 	.short	0x0082
	.zero		2


//--------------------- .nv.info                  --------------------------
	.section	.nv.info,"",@"SHT_CUDA_INFO"
	.align	4


	//----- nvinfo : EIATTR_REGCOUNT
	.align		4
        /*0000*/ 	.byte	0x04, 0x2f
        /*0002*/ 	.short	(.L_12 - .L_11)
	.align		4
.L_11:
        /*0004*/ 	.word	index@(_Z18init_curand_statesP17curandStateXORWOWy)
        /*0008*/ 	.word	0x0000001f


	//----- nvinfo : EIATTR_FRAME_SIZE
	.align		4
.L_12:
        /*000c*/ 	.byte	0x04, 0x11
        /*000e*/ 	.short	(.L_14 - .L_13)
	.align		4
.L_13:
        /*0010*/ 	.word	index@(_Z18init_curand_statesP17curandStateXORWOWy)
        /*0014*/ 	.word	0x00000000


	//----- nvinfo : EIATTR_REGCOUNT
	.align		4
.L_14:
        /*0018*/ 	.byte	0x04, 0x2f
        /*001a*/ 	.short	(.L_16 - .L_15)
	.align		4
.L_15:
        /*001c*/ 	.word	index@(_Z14generate_pathsP17curandStateXORWOWyyy)
        /*0020*/ 	.word	0x00000038


	//----- nvinfo : EIATTR_FRAME_SIZE
	.align		4
.L_16:
        /*0024*/ 	.byte	0x04, 0x11
        /*0026*/ 	.short	(.L_18 - .L_17)
	.align		4
.L_17:
        /*0028*/ 	.word	index@(_Z14generate_pathsP17curandStateXORWOWyyy)
        /*002c*/ 	.word	0x00000010


	//----- nvinfo : EIATTR_MIN_STACK_SIZE
	.align		4
.L_18:
        /*0030*/ 	.byte	0x04, 0x12
        /*0032*/ 	.short	(.L_20 - .L_19)
	.align		4
.L_19:
        /*0034*/ 	.word	index@(_Z14generate_pathsP17curandStateXORWOWyyy)
        /*0038*/ 	.word	0x00000010


	//----- nvinfo : EIATTR_MIN_STACK_SIZE
	.align		4
.L_20:
        /*003c*/ 	.byte	0x04, 0x12
        /*003e*/ 	.short	(.L_22 - .L_21)
	.align		4
.L_21:
        /*0040*/ 	.word	index@(_Z18init_curand_statesP17curandStateXORWOWy)
        /*0044*/ 	.word	0x00000000
.L_22:


//--------------------- .nv.compat                --------------------------
	.section	.nv.compat,"",@"SHT_CUDA_COMPAT_INFO"
	.align	4
        /*0000*/ 	.byte	0x02, 0x09, 0x00, 0x00, 0x02, 0x02, 0x01, 0x00, 0x02, 0x05, 0x05, 0x00, 0x03, 0x07, 0x01, 0x01
        /*0010*/ 	.byte	0x02, 0x03, 0x00, 0x00, 0x02, 0x06, 0x01, 0x00, 0x04, 0x0b, 0x08, 0x00, 0x09, 0x00, 0x00, 0x00
        /*0020*/ 	.byte	0x00, 0x00, 0x00, 0x00


//--------------------- .nv.info._Z14generate_pathsP17curandStateXORWOWyyy --------------------------
	.section	.nv.info._Z14generate_pathsP17curandStateXORWOWyyy,"",@"SHT_CUDA_INFO"
	.sectionflags	@""
	.align	4


	//----- nvinfo : EIATTR_CUDA_API_VERSION
	.align		4
        /*0000*/ 	.byte	0x04, 0x37
        /*0002*/ 	.short	(.L_24 - .L_23)
.L_23:
        /*0004*/ 	.word	0x00000082


	//----- nvinfo : EIATTR_KPARAM_INFO
	.align		4
.L_24:
        /*0008*/ 	.byte	0x04, 0x17
        /*000a*/ 	.short	(.L_26 - .L_25)
.L_25:
        /*000c*/ 	.word	0x00000000
        /*0010*/ 	.short	0x0003
        /*0012*/ 	.short	0x0018
        /*0014*/ 	.byte	0x00, 0xf0, 0x21, 0x00


	//----- nvinfo : EIATTR_KPARAM_INFO
	.align		4
.L_26:
        /*0018*/ 	.byte	0x04, 0x17
        /*001a*/ 	.short	(.L_28 - .L_27)
.L_27:
        /*001c*/ 	.word	0x00000000
        /*0020*/ 	.short	0x0002
        /*0022*/ 	.short	0x0010
        /*0024*/ 	.byte	0x00, 0xf0, 0x21, 0x00


	//----- nvinfo : EIATTR_KPARAM_INFO
	.align		4
.L_28:
        /*0028*/ 	.byte	0x04, 0x17
        /*002a*/ 	.short	(.L_30 - .L_29)
.L_29:
        /*002c*/ 	.word	0x00000000
        /*0030*/ 	.short	0x0001
        /*0032*/ 	.short	0x0008
        /*0034*/ 	.byte	0x00, 0xf0, 0x21, 0x00


	//----- nvinfo : EIATTR_KPARAM_INFO
	.align		4
.L_30:
        /*0038*/ 	.byte	0x04, 0x17
        /*003a*/ 	.short	(.L_32 - .L_31)
.L_31:
        /*003c*/ 	.word	0x00000000
        /*0040*/ 	.short	0x0000
        /*0042*/ 	.short	0x0000
        /*0044*/ 	.byte	0x00, 0xf5, 0x21, 0x00


	//----- nvinfo : EIATTR_SPARSE_MMA_MASK
	.align		4
.L_32:
        /*0048*/ 	.byte	0x03, 0x50
        /*004a*/ 	.short	0x0000


	//----- nvinfo : EIATTR_MAXREG_COUNT
	.align		4
        /*004c*/ 	.byte	0x03, 0x1b
        /*004e*/ 	.short	0x00ff


	//----- nvinfo : EIATTR_EXTERNS
	.align		4
        /*0050*/ 	.byte	0x04, 0x0f
        /*0052*/ 	.short	(.L_34 - .L_33)


	//   ....[0]....
	.align		4
.L_33:
        /*0054*/ 	.word	index@(vprintf)


	//----- nvinfo : EIATTR_MERCURY_ISA_VERSION
	.align		4
.L_34:
        /*0058*/ 	.byte	0x03, 0x5f
        /*005a*/ 	.short	0x0101


	//----- nvinfo : EIATTR_VRC_CTA_INIT_COUNT
	.align		4
        /*005c*/ 	.byte	0x02, 0x4a
	.zero		1
	.zero		1


	//----- nvinfo : EIATTR_SYSCALL_OFFSETS
	.align		4
        /*0060*/ 	.byte	0x04, 0x46
        /*0062*/ 	.short	(.L_36 - .L_35)


	//   ....[0]....
.L_35:
        /*0064*/ 	.word	0x00000720


	//   ....[1]....
        /*0068*/ 	.word	0x00000bc0


	//   ....[2]....
        /*006c*/ 	.word	0x00000d90


	//----- nvinfo : EIATTR_CRS_STACK_SIZE
	.align		4
.L_36:
        /*0070*/ 	.byte	0x04, 0x1e
        /*0072*/ 	.short	(.L_38 - .L_37)
.L_37:
        /*0074*/ 	.word	0x00000000


	//----- nvinfo : EIATTR_CBANK_PARAM_SIZE
	.align		4
.L_38:
        /*0078*/ 	.byte	0x03, 0x19
        /*007a*/ 	.short	0x0020


	//----- nvinfo : EIATTR_PARAM_CBANK
	.align		4
        /*007c*/ 	.byte	0x04, 0x0a
        /*007e*/ 	.short	(.L_40 - .L_39)
	.align		4
.L_39:
        /*0080*/ 	.word	index@(.nv.constant0._Z14generate_pathsP17curandStateXORWOWyyy)
        /*0084*/ 	.short	0x0380
        /*0086*/ 	.short	0x0020


	//----- nvinfo : EIATTR_SW_WAR
	.align		4
.L_40:
        /*0088*/ 	.byte	0x04, 0x36
        /*008a*/ 	.short	(.L_42 - .L_41)
.L_41:
        /*008c*/ 	.word	0x00000008
.L_42:


//--------------------- .nv.info._Z18init_curand_statesP17curandStateXORWOWy --------------------------
	.section	.nv.info._Z18init_curand_statesP17curandStateXORWOWy,"",@"SHT_CUDA_INFO"
	.sectionflags	@""
	.align	4


	//----- nvinfo : EIATTR_CUDA_API_VERSION
	.align		4
        /*0000*/ 	.byte	0x04, 0x37
        /*0002*/ 	.short	(.L_44 - .L_43)
.L_43:
        /*0004*/ 	.word	0x00000082


	//----- nvinfo : EIATTR_KPARAM_INFO
	.align		4
.L_44:
        /*0008*/ 	.byte	0x04, 0x17
        /*000a*/ 	.short	(.L_46 - .L_45)
.L_45:
        /*000c*/ 	.word	0x00000000
        /*0010*/ 	.short	0x0001
        /*0012*/ 	.short	0x0008
        /*0014*/ 	.byte	0x00, 0xf0, 0x21, 0x00


	//----- nvinfo : EIATTR_KPARAM_INFO
	.align		4
.L_46:
        /*0018*/ 	.byte	0x04, 0x17
        /*001a*/ 	.short	(.L_48 - .L_47)
.L_47:
        /*001c*/ 	.word	0x00000000
        /*0020*/ 	.short	0x0000
        /*0022*/ 	.short	0x0000
        /*0024*/ 	.byte	0x00, 0xf5, 0x21, 0x00


	//----- nvinfo : EIATTR_SPARSE_MMA_MASK
	.align		4
.L_48:
        /*0028*/ 	.byte	0x03, 0x50
        /*002a*/ 	.short	0x0000


	//----- nvinfo : EIATTR_MAXREG_COUNT
	.align		4
        /*002c*/ 	.byte	0x03, 0x1b
        /*002e*/ 	.short	0x00ff


	//----- nvinfo : EIATTR_MERCURY_ISA_VERSION
	.align		4
        /*0030*/ 	.byte	0x03, 0x5f
        /*0032*/ 	.short	0x0101


	//----- nvinfo : EIATTR_VRC_CTA_INIT_COUNT
	.align		4
        /*0034*/ 	.byte	0x02, 0x4a
	.zero		1
	.zero		1


	//----- nvinfo : EIATTR_EXIT_INSTR_OFFSETS
	.align		4
        /*0038*/ 	.byte	0x04, 0x1c
        /*003a*/ 	.short	(.L_50 - .L_49)


	//   ....[0]....
.L_49:
        /*003c*/ 	.word	0x00000ed0


	//----- nvinfo : EIATTR_CRS_STACK_SIZE
	.align		4
.L_50:
        /*0040*/ 	.byte	0x04, 0x1e
        /*0042*/ 	.short	(.L_52 - .L_51)
.L_51:
        /*0044*/ 	.word	0x00000000


	//----- nvinfo : EIATTR_CBANK_PARAM_SIZE
	.align		4
.L_52:
        /*0048*/ 	.byte	0x03, 0x19
        /*004a*/ 	.short	0x0010


	//----- nvinfo : EIATTR_PARAM_CBANK
	.align		4
        /*004c*/ 	.byte	0x04, 0x0a
        /*004e*/ 	.short	(.L_54 - .L_53)
	.align		4
.L_53:
        /*0050*/ 	.word	index@(.nv.constant0._Z18init_curand_statesP17curandStateXORWOWy)
        /*0054*/ 	.short	0x0380
        /*0056*/ 	.short	0x0010


	//----- nvinfo : EIATTR_SW_WAR
	.align		4
.L_54:
        /*0058*/ 	.byte	0x04, 0x36
        /*005a*/ 	.short	(.L_56 - .L_55)
.L_55:
        /*005c*/ 	.word	0x00000008
.L_56:


//--------------------- .nv.callgraph             --------------------------
	.section	.nv.callgraph,"",@"SHT_CUDA_CALLGRAPH"
	.align	4
	.sectionentsize	8
	.align		4
        /*0000*/ 	.word	0x00000000
	.align		4
        /*0004*/ 	.word	0xffffffff
	.align		4
        /*0008*/ 	.word	index@(_Z14generate_pathsP17curandStateXORWOWyyy)
	.align		4
        /*000c*/ 	.word	index@(vprintf)
	.align		4
        /*0010*/ 	.word	0x00000000
	.align		4
        /*0014*/ 	.word	0xfffffffe
	.align		4
        /*0018*/ 	.word	0x00000000
	.align		4
        /*001c*/ 	.word	0xfffffffd
	.align		4
        /*0020*/ 	.word	0x00000000
	.align		4
        /*0024*/ 	.word	0xfffffffc


//--------------------- .nv.constant4             --------------------------
	.section	.nv.constant4,"a",@progbits
	.align	8
	.align		8
.nv.constant4:
        /*0000*/ 	.dword	vprintf
	.align		8
        /*0008*/ 	.dword	precalc_xorwow_matrix
	.align		8
        /*0010*/ 	.dword	precalc_xorwow_offset_matrix
	.align		8
        /*0018*/ 	.dword	mrg32k3aM1
	.align		8
        /*0020*/ 	.dword	mrg32k3aM2
	.align		8
        /*0028*/ 	.dword	mrg32k3aM1SubSeq
	.align		8
        /*0030*/ 	.dword	mrg32k3aM2SubSeq
	.align		8
        /*0038*/ 	.dword	mrg32k3aM1Seq
	.align		8
        /*0040*/ 	.dword	mrg32k3aM2Seq
	.align		8
        /*0048*/ 	.dword	$str$2
	.align		8
        /*0050*/ 	.dword	$str$3


//--------------------- .nv.constant3             --------------------------
	.section	.nv.constant3,"a",@progbits
	.align	8
.nv.constant3:
	.type		__cr_lgamma_table,@object
	.size		__cr_lgamma_table,(.L_8 - __cr_lgamma_table)
__cr_lgamma_table:
        /*0000*/ 	.byte	0x00, 0x00, 0x00, 0x00, 0x00, 0x00, 0x00, 0x00, 0x00, 0x00, 0x00, 0x00, 0x00, 0x00, 0x00, 0x00
        /*0010*/ 	.byte	0xef, 0x39, 0xfa, 0xfe, 0x42, 0x2e, 0xe6, 0x3f, 0x02, 0x20, 0x2a, 0xfa, 0x0b, 0xab, 0xfc, 0x3f
        /*0020*/ 	.byte	0xf9, 0x2c, 0x92, 0x7c, 0xa7, 0x6c, 0x09, 0x40, 0xc9, 0x79, 0x44, 0x3c, 0x64, 0x26, 0x13, 0x40
        /*0030*/ 	.byte	0xca, 0x01, 0xcf, 0x3a, 0x27, 0x51, 0x1a, 0x40, 0x30, 0xcc, 0x2d, 0xf3, 0xe1, 0x0c, 0x21, 0x40
        /*0040*/ 	.byte	0x0d, 0xb7, 0xfc, 0x82, 0x8e, 0x35, 0x25, 0x40
.L_8:


//--------------------- .text._Z14generate_pathsP17curandStateXORWOWyyy --------------------------
	.section	.text._Z14generate_pathsP17curandStateXORWOWyyy,"ax",@progbits
	.align	128
        .global         _Z14generate_pathsP17curandStateXORWOWyyy
        .type           _Z14generate_pathsP17curandStateXORWOWyyy,@function
        .size           _Z14generate_pathsP17curandStateXORWOWyyy,(.L_x_21 - _Z14generate_pathsP17curandStateXORWOWyyy)
        .other          _Z14generate_pathsP17curandStateXORWOWyyy,@"STO_CUDA_ENTRY STV_DEFAULT"
_Z14generate_pathsP17curandStateXORWOWyyy:
.text._Z14generate_pathsP17curandStateXORWOWyyy:
[----:B------:R-:W0:Y:S01]  /*0000*/  LDC R1, c[0x0][0x37c] ;  /* 0x0000df00ff017b82 */ /* 0x000e220000000800 */
[----:B------:R-:W1:Y:S01]  /*0010*/  S2R R0, SR_TID.X ;  /* 0x0000000000007919 */ /* 0x000e620000002100 */
[----:B------:R-:W2:Y:S06]  /*0020*/  LDCU UR5, c[0x0][0x2fc] ;  /* 0x00005f80ff0577ac */ /* 0x000eac0008000800 */
[----:B------:R-:W1:Y:S01]  /*0030*/  S2UR UR4, SR_CTAID.X ;  /* 0x00000000000479c3 */ /* 0x000e620000002500 */
[----:B0-----:R-:W-:Y:S01]  /*0040*/  VIADD R1, R1, 0xfffffff0 ;  /* 0xfffffff001017836 */ /* 0x001fe20000000000 */
[----:B------:R-:W0:Y:S01]  /*0050*/  LDCU.64 UR36, c[0x0][0x358] ;  /* 0x00006b00ff2477ac */ /* 0x000e220008000a00 */
[----:B------:R-:W3:Y:S05]  /*0060*/  LDCU.64 UR10, c[0x0][0x398] ;  /* 0x00007300ff0a77ac */ /* 0x000eea0008000a00 */
[----:B------:R-:W1:Y:S01]  /*0070*/  LDC R5, c[0x0][0x360] ;  /* 0x0000d800ff057b82 */ /* 0x000e620000000800 */
[----:B------:R-:W4:Y:S01]  /*0080*/  LDCU.64 UR8, c[0x0][0x390] ;  /* 0x00007200ff0877ac */ /* 0x000f220008000a00 */
[----:B------:R-:W2:Y:S06]  /*0090*/  LDCU.64 UR6, c[0x0][0x388] ;  /* 0x00007100ff0677ac */ /* 0x000eac0008000a00 */
[----:B------:R-:W0:Y:S01]  /*00a0*/  LDC.64 R2, c[0x0][0x380] ;  /* 0x0000e000ff027b82 */ /* 0x000e220000000a00 */
[----:B-1----:R-:W-:Y:S01]  /*00b0*/  IMAD R5, R5, UR4, R0 ;  /* 0x0000000405057c24 */ /* 0x002fe2000f8e0200 */
[----:B------:R-:W1:Y:S03]  /*00c0*/  LDCU UR4, c[0x0][0x2f8] ;  /* 0x00005f00ff0477ac */ /* 0x000e660008000800 */
[----:B0-----:R-:W-:-:S05]  /*00d0*/  IMAD.WIDE R2, R5, 0x30, R2 ;  /* 0x0000003005027825 */ /* 0x001fca00078e0202 */
[----:B------:R-:W5:Y:S04]  /*00e0*/  LDG.E.64 R36, desc[UR36][R2.64+0x10] ;  /* 0x0000102402247981 */ /* 0x000f68000c1e1b00 */
[----:B------:R-:W5:Y:S04]  /*00f0*/  LDG.E R41, desc[UR36][R2.64+0x20] ;  /* 0x0000202402297981 */ /* 0x000f68000c1e1900 */
[----:B------:R-:W5:Y:S04]  /*0100*/  LDG.E.64 R52, desc[UR36][R2.64+0x28] ;  /* 0x0000282402347981 */ /* 0x000f68000c1e1b00 */
[----:B------:R-:W5:Y:S04]  /*0110*/  LDG.E.64 R34, desc[UR36][R2.64] ;  /* 0x0000002402227981 */ /* 0x000f68000c1e1b00 */
[----:B------:R-:W5:Y:S04]  /*0120*/  LDG.E.64 R16, desc[UR36][R2.64+0x8] ;  /* 0x0000082402107981 */ /* 0x000f68000c1e1b00 */
[----:B------:R1:W5:Y:S01]  /*0130*/  LDG.E.64 R30, desc[UR36][R2.64+0x18] ;  /* 0x00001824021e7981 */ /* 0x000362000c1e1b00 */
[----:B---3--:R-:W-:Y:S01]  /*0140*/  IMAD.U32 R45, RZ, RZ, UR10 ;  /* 0x0000000aff2d7e24 */ /* 0x008fe2000f8e00ff */
[----:B------:R-:W-:Y:S01]  /*0150*/  CS2R R46, SRZ ;  /* 0x00000000002e7805 */ /* 0x000fe2000001ff00 */
[----:B------:R-:W-:Y:S01]  /*0160*/  IMAD.U32 R44, RZ, RZ, UR11 ;  /* 0x0000000bff2c7e24 */ /* 0x000fe2000f8e00ff */
[----:B------:R-:W-:Y:S01]  /*0170*/  CS2R R18, SRZ ;  /* 0x0000000000127805 */ /* 0x000fe2000001ff00 */
[----:B------:R-:W-:-:S02]  /*0180*/  IMAD.U32 R38, RZ, RZ, UR10 ;  /* 0x0000000aff267e24 */ /* 0x000fc4000f8e00ff */
[----:B------:R-:W-:Y:S02]  /*0190*/  IMAD.U32 R29, RZ, RZ, UR11 ;  /* 0x0000000bff1d7e24 */ /* 0x000fe4000f8e00ff */
[----:B----4-:R-:W-:Y:S01]  /*01a0*/  IMAD.U32 R27, RZ, RZ, UR8 ;  /* 0x00000008ff1b7e24 */ /* 0x010fe2000f8e00ff */
[----:B-1----:R-:W-:Y:S01]  /*01b0*/  IADD3 R2, P0, PT, R1, UR4, RZ ;  /* 0x0000000401027c10 */ /* 0x002fe2000ff1e0ff */
[----:B------:R-:W-:Y:S02]  /*01c0*/  IMAD.U32 R28, RZ, RZ, UR9 ;  /* 0x00000009ff1c7e24 */ /* 0x000fe4000f8e00ff */
[----:B------:R-:W-:Y:S02]  /*01d0*/  IMAD.U32 R26, RZ, RZ, UR8 ;  /* 0x00000008ff1a7e24 */ /* 0x000fe4000f8e00ff */
[----:B------:R-:W-:Y:S02]  /*01e0*/  IMAD.U32 R25, RZ, RZ, UR9 ;  /* 0x00000009ff197e24 */ /* 0x000fe4000f8e00ff */
[----:B--2---:R-:W-:-:S02]  /*01f0*/  IMAD.U32 R24, RZ, RZ, UR6 ;  /* 0x00000006ff187e24 */ /* 0x004fc4000f8e00ff */
[----:B------:R-:W-:Y:S02]  /*0200*/  IMAD.U32 R23, RZ, RZ, UR7 ;  /* 0x00000007ff177e24 */ /* 0x000fe4000f8e00ff */
[----:B------:R-:W-:Y:S02]  /*0210*/  IMAD.U32 R39, RZ, RZ, UR6 ;  /* 0x00000006ff277e24 */ /* 0x000fe4000f8e00ff */
[----:B------:R-:W-:Y:S02]  /*0220*/  IMAD.U32 R40, RZ, RZ, UR7 ;  /* 0x00000007ff287e24 */ /* 0x000fe4000f8e00ff */
[----:B------:R-:W-:-:S07]  /*0230*/  IMAD.X R22, RZ, RZ, UR5, P0 ;  /* 0x00000005ff167e24 */ /* 0x000fce00080e06ff */
.L_x_10:
[----:B0-----:R-:W-:Y:S01]  /*0240*/  BSSY.RECONVERGENT B8, `(.L_x_0) ;  /* 0x00000ce000087945 */ /* 0x001fe20003800200 */
.L_x_9:
[----:B------:R-:W-:Y:S01]  /*0250*/  BSSY.RECONVERGENT B7, `(.L_x_1) ;  /* 0x00000a1000077945 */ /* 0x000fe20003800200 */
[C---:B-----5:R-:W-:Y:S01]  /*0260*/  VIADD R50, R34.reuse, 0x161f14 ;  /* 0x00161f1422327836 */ /* 0x060fe20000000000 */
[----:B------:R-:W-:Y:S01]  /*0270*/  CS2R R48, SRZ ;  /* 0x0000000000307805 */ /* 0x000fe2000001ff00 */
[----:B------:R-:W-:Y:S02]  /*0280*/  IMAD.MOV.U32 R42, RZ, RZ, R47 ;  /* 0x000000ffff2a7224 */ /* 0x000fe400078e002f */
[----:B------:R-:W-:Y:S02]  /*0290*/  IMAD.MOV.U32 R43, RZ, RZ, R46 ;  /* 0x000000ffff2b7224 */ /* 0x000fe400078e002e */
[----:B------:R-:W-:-:S07]  /*02a0*/  VIADD R34, R34, 0x49ba4a00 ;  /* 0x49ba4a0022227836 */ /* 0x000fce0000000000 */
.L_x_6:
[----:B------:R-:W-:Y:S01]  /*02b0*/  SHF.R.U32.HI R0, RZ, 0x2, R35 ;  /* 0x00000002ff007819 */ /* 0x000fe20000011623 */
[----:B------:R-:W-:Y:S01]  /*02c0*/  IMAD.SHL.U32 R4, R37, 0x10, RZ ;  /* 0x0000001025047824 */ /* 0x000fe200078e00ff */
[----:B------:R-:W-:Y:S01]  /*02d0*/  SHF.R.U32.HI R5, RZ, 0x2, R16 ;  /* 0x00000002ff057819 */ /* 0x000fe20000011610 */
[----:B------:R-:W0:Y:S01]  /*02e0*/  S2UR UR4, SR_CTAID.X ;  /* 0x00000000000479c3 */ /* 0x000e220000002500 */
[----:B------:R-:W-:Y:S01]  /*02f0*/  LOP3.LUT R0, R0, R35, RZ, 0x3c, !PT ;  /* 0x0000002300007212 */ /* 0x000fe200078e3cff */
[----:B------:R-:W-:Y:S01]  /*0300*/  BSSY.RECONVERGENT B6, `(.L_x_2) ;  /* 0x0000043000067945 */ /* 0x000fe20003800200 */
[----:B------:R-:W-:Y:S01]  /*0310*/  LOP3.LUT R5, R5, R16, RZ, 0x3c, !PT ;  /* 0x0000001005057212 */ /* 0x000fe200078e3cff */
[----:B------:R-:W-:Y:S02]  /*0320*/  IMAD.MOV.U32 R35, RZ, RZ, R37 ;  /* 0x000000ffff237224 */ /* 0x000fe400078e0025 */
[----:B------:R-:W-:-:S05]  /*0330*/  IMAD.SHL.U32 R3, R0, 0x2, RZ ;  /* 0x0000000200037824 */ /* 0x000fca00078e00ff */
[----:B------:R-:W-:-:S04]  /*0340*/  LOP3.LUT R3, R37, R4, R3, 0x96, !PT ;  /* 0x0000000425037212 */ /* 0x000fc800078e9603 */
[----:B------:R-:W-:Y:S01]  /*0350*/  LOP3.LUT R32, R3, R0, RZ, 0x3c, !PT ;  /* 0x0000000003207212 */ /* 0x000fe200078e3cff */
[----:B------:R-:W-:-:S03]  /*0360*/  IMAD.SHL.U32 R3, R5, 0x2, RZ ;  /* 0x0000000205037824 */ /* 0x000fc600078e00ff */
[----:B------:R-:W-:Y:S01]  /*0370*/  IADD3 R4, PT, PT, R50, -0x10974f, R32 ;  /* 0xffef68b132047810 */ /* 0x000fe20007ffe020 */
[----:B------:R-:W-:-:S05]  /*0380*/  IMAD.SHL.U32 R0, R32, 0x10, RZ ;  /* 0x0000001020007824 */ /* 0x000fca00078e00ff */
[----:B------:R-:W-:Y:S01]  /*0390*/  LOP3.LUT R3, R5, R3, R0, 0x96, !PT ;  /* 0x0000000305037212 */ /* 0x000fe200078e9600 */
[----:B------:R-:W-:-:S03]  /*03a0*/  IMAD.WIDE.U32 R4, R4, 0x1000, RZ ;  /* 0x0000100004047825 */ /* 0x000fc600078e00ff */
[----:B------:R-:W-:-:S04]  /*03b0*/  LOP3.LUT R33, R3, R32, RZ, 0x3c, !PT ;  /* 0x0000002003217212 */ /* 0x000fc800078e3cff */
[----:B------:R-:W-:-:S04]  /*03c0*/  IADD3 R3, PT, PT, R50, -0x160f8a, R33 ;  /* 0xffe9f07632037810 */ /* 0x000fc80007ffe021 */
[----:B------:R-:W-:Y:S02]  /*03d0*/  LOP3.LUT R0, R4, 0xfff, R3, 0xf8, !PT ;  /* 0x00000fff04007812 */ /* 0x000fe400078ef803 */
[----:B------:R-:W-:Y:S02]  /*03e0*/  IADD3 R3, P0, PT, R38, R49, RZ ;  /* 0x0000003126037210 */ /* 0x000fe40007f1e0ff */
[-C--:B------:R-:W-:Y:S02]  /*03f0*/  IADD3 R45, P1, PT, R45, R0.reuse, RZ ;  /* 0x000000002d2d7210 */ /* 0x080fe40007f3e0ff */
[----:B------:R-:W-:Y:S01]  /*0400*/  ISETP.GE.U32.AND P3, PT, R3, -0x4000, PT ;  /* 0xffffc0000300780c */ /* 0x000fe20003f66070 */
[----:B------:R-:W-:Y:S01]  /*0410*/  IMAD.X R3, R29, 0x1, R48, P0 ;  /* 0x000000011d037824 */ /* 0x000fe200000e0630 */
[----:B------:R-:W-:Y:S01]  /*0420*/  ISETP.GE.U32.AND P2, PT, R45, R0, PT ;  /* 0x000000002d00720c */ /* 0x000fe20003f46070 */
[----:B------:R-:W-:Y:S01]  /*0430*/  IMAD.X R44, R5, 0x1, R44, P1 ;  /* 0x00000001052c7824 */ /* 0x000fe200008e062c */
[----:B------:R-:W0:Y:S02]  /*0440*/  LDC R0, c[0x0][0x360] ;  /* 0x0000d800ff007b82 */ /* 0x000e240000000800 */
[----:B------:R-:W-:-:S02]  /*0450*/  ISETP.GE.U32.AND.EX P3, PT, R3, -0x1, PT, P3 ;  /* 0xffffffff0300780c */ /* 0x000fc40003f66130 */
[----:B------:R-:W-:Y:S02]  /*0460*/  ISETP.GE.U32.AND.EX P2, PT, R44, R5, PT, P2 ;  /* 0x000000052c00720c */ /* 0x000fe40003f46120 */
[----:B------:R-:W0:Y:S09]  /*0470*/  S2R R5, SR_TID.X ;  /* 0x0000000000057919 */ /* 0x000e320000002100 */
[----:B------:R-:W-:Y:S01]  /*0480*/  @P3 IADD3 R26, P0, PT, R26, 0x1, RZ ;  /* 0x000000011a1a3810 */ /* 0x000fe20007f1e0ff */
[----:B------:R-:W-:Y:S01]  /*0490*/  @P3 VIADD R4, R39, 0x1 ;  /* 0x0000000127043836 */ /* 0x000fe20000000000 */
[----:B------:R-:W-:Y:S01]  /*04a0*/  @!P2 IADD3 R27, P1, PT, R27, 0x1, RZ ;  /* 0x000000011b1ba810 */ /* 0x000fe20007f3e0ff */
[----:B------:R-:W-:Y:S01]  /*04b0*/  @!P2 VIADD R3, R24, 0x1 ;  /* 0x000000011803a836 */ /* 0x000fe20000000000 */
[----:B------:R-:W-:Y:S01]  /*04c0*/  @P3 ISETP.NE.U32.AND P4, PT, R26, RZ, PT ;  /* 0x000000ff1a00320c */ /* 0x000fe20003f85070 */
[----:B------:R-:W-:Y:S01]  /*04d0*/  @P3 IMAD.X R25, RZ, RZ, R25, P0 ;  /* 0x000000ffff193224 */ /* 0x000fe200000e0619 */
[----:B------:R-:W-:Y:S01]  /*04e0*/  @!P2 ISETP.NE.U32.AND P5, PT, R27, RZ, PT ;  /* 0x000000ff1b00a20c */ /* 0x000fe20003fa5070 */
[----:B------:R-:W-:Y:S01]  /*04f0*/  @!P2 IMAD.X R28, RZ, RZ, R28, P1 ;  /* 0x000000ffff1ca224 */ /* 0x000fe200008e061c */
[----:B------:R-:W-:-:S02]  /*0500*/  PLOP3.LUT P0, PT, PT, PT, PT, 0x80, 0x8 ;  /* 0x000000000008781c */ /* 0x000fc40003f0f070 */
[----:B------:R-:W-:Y:S02]  /*0510*/  @P3 ISETP.NE.AND.EX P4, PT, R25, RZ, PT, P4 ;  /* 0x000000ff1900320c */ /* 0x000fe40003f85340 */
[----:B------:R-:W-:Y:S02]  /*0520*/  @!P2 ISETP.NE.AND.EX P5, PT, R28, RZ, PT, P5 ;  /* 0x000000ff1c00a20c */ /* 0x000fe40003fa5350 */
[----:B------:R-:W-:Y:S02]  /*0530*/  PLOP3.LUT P1, PT, PT, PT, PT, 0x80, 0x8 ;  /* 0x000000000008781c */ /* 0x000fe40003f2f070 */
[----:B------:R-:W-:Y:S02]  /*0540*/  @P3 PLOP3.LUT P0, PT, P4, PT, PT, 0x80, 0x8 ;  /* 0x000000000008381c */ /* 0x000fe4000270f070 */
[----:B------:R-:W-:Y:S02]  /*0550*/  @!P2 PLOP3.LUT P1, PT, P5, PT, PT, 0x80, 0x8 ;  /* 0x000000000008a81c */ /* 0x000fe40002f2f070 */
[----:B------:R-:W-:-:S02]  /*0560*/  @!P2 SEL R23, R23, RZ, P5 ;  /* 0x000000ff1717a207 */ /* 0x000fc40002800000 */
[----:B------:R-:W-:Y:S01]  /*0570*/  @P3 SEL R40, R40, RZ, P4 ;  /* 0x000000ff28283207 */ /* 0x000fe20002000000 */
[----:B0-----:R-:W-:-:S06]  /*0580*/  IMAD R0, R0, UR4, R5 ;  /* 0x0000000400007c24 */ /* 0x001fcc000f8e0205 */
[----:B------:R-:W-:Y:S02]  /*0590*/  @!P0 LOP3.LUT R39, R4, 0x7f, RZ, 0xc0, !PT ;  /* 0x0000007f04278812 */ /* 0x000fe400078ec0ff */
[----:B------:R-:W-:Y:S02]  /*05a0*/  @!P1 LOP3.LUT R24, R3, 0x7f, RZ, 0xc0, !PT ;  /* 0x0000007f03189812 */ /* 0x000fe400078ec0ff */
[----:B------:R-:W-:Y:S02]  /*05b0*/  ISETP.NE.U32.AND P0, PT, R26, R27, PT ;  /* 0x0000001b1a00720c */ /* 0x000fe40003f05070 */
[----:B------:R-:W-:Y:S02]  /*05c0*/  IADD3 R4, P6, P1, R38, 0x4000, R49 ;  /* 0x0000400026047810 */ /* 0x000fe400079de031 */
[----:B------:R-:W-:Y:S02]  /*05d0*/  ISETP.NE.AND.EX P0, PT, R25, R28, PT, P0 ;  /* 0x0000001c1900720c */ /* 0x000fe40003f05300 */
[----:B------:R-:W-:-:S02]  /*05e0*/  ISETP.NE.U32.AND P2, PT, R39, R24, PT ;  /* 0x000000182700720c */ /* 0x000fc40003f45070 */
[----:B------:R-:W-:Y:S02]  /*05f0*/  ISETP.NE.U32.AND P3, PT, R4, R45, PT ;  /* 0x0000002d0400720c */ /* 0x000fe40003f65070 */
[----:B------:R-:W-:Y:S02]  /*0600*/  IADD3.X R3, PT, PT, R29, RZ, R48, P6, P1 ;  /* 0x000000ff1d037210 */ /* 0x000fe400037e2430 */
[----:B------:R-:W-:-:S04]  /*0610*/  ISETP.NE.OR.EX P0, PT, R40, R23, P0, P2 ;  /* 0x000000172800720c */ /* 0x000fc80000705720 */
[----:B------:R-:W-:-:S04]  /*0620*/  ISETP.NE.OR.EX P0, PT, R3, R44, P0, P3 ;  /* 0x0000002c0300720c */ /* 0x000fc80000705730 */
[----:B------:R-:W-:-:S13]  /*0630*/  ISETP.NE.OR P0, PT, R0, RZ, P0 ;  /* 0x000000ff0000720c */ /* 0x000fda0000705670 */
[----:B------:R-:W-:Y:S05]  /*0640*/  @P0 BRA `(.L_x_3) ;  /* 0x0000000000380947 */ /* 0x000fea0003800000 */
[----:B------:R-:W-:Y:S01]  /*0650*/  IADD3 R8, P1, PT, R42, 0x1, RZ ;  /* 0x000000012a087810 */ /* 0x000fe20007f3e0ff */
[----:B------:R-:W0:Y:S01]  /*0660*/  LDCU.64 UR4, c[0x4][0x48] ;  /* 0x01000900ff0477ac */ /* 0x000e220008000a00 */
[----:B------:R-:W-:Y:S01]  /*0670*/  IADD3 R10, P0, PT, R18, 0x1, RZ ;  /* 0x00000001120a7810 */ /* 0x000fe20007f1e0ff */
[----:B------:R-:W-:Y:S01]  /*0680*/  IMAD.MOV.U32 R6, RZ, RZ, R2 ;  /* 0x000000ffff067224 */ /* 0x000fe200078e0002 */
[----:B------:R-:W-:Y:S01]  /*0690*/  MOV R12, 0x0 ;  /* 0x00000000000c7802 */ /* 0x000fe20000000f00 */
[----:B------:R-:W-:Y:S02]  /*06a0*/  IMAD.X R9, RZ, RZ, R43, P1 ;  /* 0x000000ffff097224 */ /* 0x000fe400008e062b */
[----:B------:R-:W-:Y:S02]  /*06b0*/  IMAD.X R11, RZ, RZ, R19, P0 ;  /* 0x000000ffff0b7224 */ /* 0x000fe400000e0613 */
[----:B------:R-:W-:Y:S01]  /*06c0*/  IMAD.MOV.U32 R7, RZ, RZ, R22 ;  /* 0x000000ffff077224 */ /* 0x000fe200078e0016 */
[----:B------:R-:W1:Y:S02]  /*06d0*/  LDC.64 R12, c[0x4][R12] ;  /* 0x010000000c0c7b82 */ /* 0x000e640000000a00 */
[----:B------:R2:W-:Y:S01]  /*06e0*/  STL.128 [R1], R8 ;  /* 0x0000000801007387 */ /* 0x0005e20000100c00 */
[----:B0-----:R-:W-:-:S02]  /*06f0*/  IMAD.U32 R4, RZ, RZ, UR4 ;  /* 0x00000004ff047e24 */ /* 0x001fc4000f8e00ff */
[----:B------:R-:W-:-:S07]  /*0700*/  IMAD.U32 R5, RZ, RZ, UR5 ;  /* 0x00000005ff057e24 */ /* 0x000fce000f8e00ff */
[----:B------:R-:W-:-:S07]  /*0710*/  LEPC R20, `(.L_x_3) ;  /* 0x000000001014794e */ /* 0x000fce0000000000 */
[----:B-12---:R-:W-:Y:S05]  /*0720*/  CALL.ABS.NOINC R12 ;  /* 0x000000000c007343 */ /* 0x006fea0003c00000 */
.L_x_3:
[----:B------:R-:W-:Y:S05]  /*0730*/  BSYNC.RECONVERGENT B6 ;  /* 0x0000000000067941 */ /* 0x000fea0003800200 */
.L_x_2:
[----:B------:R-:W-:Y:S01]  /*0740*/  SHF.R.U32.HI R0, RZ, 0x2, R17 ;  /* 0x00000002ff007819 */ /* 0x000fe20000011611 */
[----:B------:R-:W-:Y:S01]  /*0750*/  IMAD.SHL.U32 R4, R33, 0x10, RZ ;  /* 0x0000001021047824 */ /* 0x000fe200078e00ff */
[----:B------:R-:W-:Y:S01]  /*0760*/  SHF.R.U32.HI R5, RZ, 0x2, R36 ;  /* 0x00000002ff057819 */ /* 0x000fe20000011624 */
[----:B------:R-:W0:Y:S01]  /*0770*/  S2UR UR4, SR_CTAID.X ;  /* 0x00000000000479c3 */ /* 0x000e220000002500 */
[----:B------:R-:W-:Y:S01]  /*0780*/  LOP3.LUT R0, R0, R17, RZ, 0x3c, !PT ;  /* 0x0000001100007212 */ /* 0x000fe200078e3cff */
[----:B------:R-:W-:Y:S01]  /*0790*/  BSSY.RECONVERGENT B6, `(.L_x_4) ;  /* 0x0000044000067945 */ /* 0x000fe20003800200 */
[----:B------:R-:W-:-:S03]  /*07a0*/  LOP3.LUT R5, R5, R36, RZ, 0x3c, !PT ;  /* 0x0000002405057212 */ /* 0x000fc600078e3cff */
        /* <DEDUP_REMOVED lines=8> */
[----:B------:R-:W-:-:S05]  /*0830*/  LOP3.LUT R37, R3, R36, RZ, 0x3c, !PT ;  /* 0x0000002403257212 */ /* 0x000fca00078e3cff */
[----:B------:R-:W-:-:S05]  /*0840*/  IMAD.IADD R3, R37, 0x1, R50 ;  /* 0x0000000125037824 */ /* 0x000fca00078e0232 */
[----:B------:R-:W-:Y:S02]  /*0850*/  LOP3.LUT R0, R4, 0xfff, R3, 0xf8, !PT ;  /* 0x00000fff04007812 */ /* 0x000fe400078ef803 */
[----:B------:R-:W-:Y:S02]  /*0860*/  IADD3 R3, P1, P3, R38, 0x4000, R49 ;  /* 0x0000400026037810 */ /* 0x000fe40007b3e031 */
[----:B------:R-:W-:Y:S02]  /*0870*/  IADD3 R45, P0, PT, R0, R45, RZ ;  /* 0x0000002d002d7210 */ /* 0x000fe40007f1e0ff */
[----:B------:R-:W-:Y:S02]  /*0880*/  ISETP.GE.U32.AND P2, PT, R3, -0x4000, PT ;  /* 0xffffc0000300780c */ /* 0x000fe40003f46070 */
[----:B------:R-:W-:Y:S01]  /*0890*/  IADD3.X R3, PT, PT, R29, RZ, R48, P1, P3 ;  /* 0x000000ff1d037210 */ /* 0x000fe20000fe6430 */
[----:B------:R-:W-:Y:S01]  /*08a0*/  IMAD.X R44, R5, 0x1, R44, P0 ;  /* 0x00000001052c7824 */ /* 0x000fe200000e062c */
[----:B------:R-:W-:-:S02]  /*08b0*/  ISETP.GE.U32.AND P3, PT, R45, R0, PT ;  /* 0x000000002d00720c */ /* 0x000fc40003f66070 */
[----:B------:R-:W-:Y:S01]  /*08c0*/  ISETP.GE.U32.AND.EX P2, PT, R3, -0x1, PT, P2 ;  /* 0xffffffff0300780c */ /* 0x000fe20003f46120 */
[----:B------:R-:W0:Y:S01]  /*08d0*/  LDC R0, c[0x0][0x360] ;  /* 0x0000d800ff007b82 */ /* 0x000e220000000800 */
        /* <DEDUP_REMOVED lines=16> */
[----:B------:R-:W-:-:S02]  /*09e0*/  @P2 SEL R40, R40, RZ, P4 ;  /* 0x000000ff28282207 */ /* 0x000fc40002000000 */
[----:B------:R-:W-:Y:S01]  /*09f0*/  @!P3 SEL R23, R23, RZ, P5 ;  /* 0x000000ff1717b207 */ /* 0x000fe20002800000 */
        /* <DEDUP_REMOVED lines=9> */
[----:B------:R-:W-:Y:S02]  /*0a90*/  ISETP.NE.OR.EX P2, PT, R40, R23, P2, P3 ;  /* 0x000000172800720c */ /* 0x000fe40001745730 */
[----:B------:R-:W-:Y:S02]  /*0aa0*/  IADD3 R42, P1, PT, R42, 0x2, RZ ;  /* 0x000000022a2a7810 */ /* 0x000fe40007f3e0ff */
[----:B------:R-:W-:Y:S02]  /*0ab0*/  ISETP.NE.OR.EX P0, PT, R3, R44, P2, P0 ;  /* 0x0000002c0300720c */ /* 0x000fe40001705700 */
[----:B------:R-:W-:Y:S01]  /*0ac0*/  IADD3 R18, P2, PT, R18, 0x2, RZ ;  /* 0x0000000212127810 */ /* 0x000fe20007f5e0ff */
[----:B------:R-:W-:Y:S01]  /*0ad0*/  IMAD.X R43, RZ, RZ, R43, P1 ;  /* 0x000000ffff2b7224 */ /* 0x000fe200008e062b */
[----:B------:R-:W-:-:S03]  /*0ae0*/  ISETP.NE.OR P0, PT, R0, RZ, P0 ;  /* 0x000000ff0000720c */ /* 0x000fc60000705670 */
[----:B------:R-:W-:-:S10]  /*0af0*/  IMAD.X R19, RZ, RZ, R19, P2 ;  /* 0x000000ffff137224 */ /* 0x000fd400010e0613 */
[----:B------:R-:W-:Y:S05]  /*0b00*/  @P0 BRA `(.L_x_5) ;  /* 0x0000000000300947 */ /* 0x000fea0003800000 */
[----:B------:R-:W-:Y:S01]  /*0b10*/  MOV R8, 0x0 ;  /* 0x0000000000087802 */ /* 0x000fe20000000f00 */
[----:B------:R-:W-:Y:S01]  /*0b20*/  IMAD.MOV.U32 R16, RZ, RZ, R42 ;  /* 0x000000ffff107224 */ /* 0x000fe200078e002a */
[----:B------:R-:W0:Y:S01]  /*0b30*/  LDCU.64 UR4, c[0x4][0x48] ;  /* 0x01000900ff0477ac */ /* 0x000e220008000a00 */
[----:B------:R-:W-:Y:S02]  /*0b40*/  IMAD.MOV.U32 R17, RZ, RZ, R43 ;  /* 0x000000ffff117224 */ /* 0x000fe400078e002b */
[----:B------:R-:W-:Y:S01]  /*0b50*/  IMAD.MOV.U32 R6, RZ, RZ, R2 ;  /* 0x000000ffff067224 */ /* 0x000fe200078e0002 */
[----:B------:R-:W1:Y:S01]  /*0b60*/  LDC.64 R8, c[0x4][R8] ;  /* 0x0100000008087b82 */ /* 0x000e620000000a00 */
[----:B------:R-:W-:Y:S01]  /*0b70*/  IMAD.MOV.U32 R7, RZ, RZ, R22 ;  /* 0x000000ffff077224 */ /* 0x000fe200078e0016 */
[----:B------:R2:W-:Y:S01]  /*0b80*/  STL.128 [R1], R16 ;  /* 0x0000001001007387 */ /* 0x0005e20000100c00 */
[----:B0-----:R-:W-:Y:S02]  /*0b90*/  IMAD.U32 R4, RZ, RZ, UR4 ;  /* 0x00000004ff047e24 */ /* 0x001fe4000f8e00ff */
[----:B------:R-:W-:-:S07]  /*0ba0*/  IMAD.U32 R5, RZ, RZ, UR5 ;  /* 0x00000005ff057e24 */ /* 0x000fce000f8e00ff */
[----:B------:R-:W-:-:S07]  /*0bb0*/  LEPC R20, `(.L_x_5) ;  /* 0x000000001014794e */ /* 0x000fce0000000000 */
[----:B-12---:R-:W-:Y:S05]  /*0bc0*/  CALL.ABS.NOINC R8 ;  /* 0x0000000008007343 */ /* 0x006fea0003c00000 */
.L_x_5:
[----:B------:R-:W-:Y:S05]  /*0bd0*/  BSYNC.RECONVERGENT B6 ;  /* 0x0000000000067941 */ /* 0x000fea0003800200 */
.L_x_4:
[----:B------:R-:W-:Y:S01]  /*0be0*/  IADD3 R49, P0, PT, R49, 0x8000, RZ ;  /* 0x0000800031317810 */ /* 0x000fe20007f1e0ff */
[----:B------:R-:W-:Y:S02]  /*0bf0*/  VIADD R50, R50, 0x161f14 ;  /* 0x00161f1432327836 */ /* 0x000fe40000000000 */
[----:B------:R-:W-:Y:S02]  /*0c00*/  IMAD.MOV.U32 R16, RZ, RZ, R32 ;  /* 0x000000ffff107224 */ /* 0x000fe400078e0020 */
[----:B------:R-:W-:Y:S01]  /*0c10*/  IMAD.X R48, RZ, RZ, R48, P0 ;  /* 0x000000ffff307224 */ /* 0x000fe200000e0630 */
[----:B------:R-:W-:Y:S01]  /*0c20*/  ISETP.NE.U32.AND P0, PT, R49, 0x78400000, PT ;  /* 0x784000003100780c */ /* 0x000fe20003f05070 */
[----:B------:R-:W-:-:S03]  /*0c30*/  IMAD.MOV.U32 R17, RZ, RZ, R33 ;  /* 0x000000ffff117224 */ /* 0x000fc600078e0021 */
[----:B------:R-:W-:-:S13]  /*0c40*/  ISETP.NE.AND.EX P0, PT, R48, 0x17d, PT, P0 ;  /* 0x0000017d3000780c */ /* 0x000fda0003f05300 */
[----:B------:R-:W-:Y:S05]  /*0c50*/  @P0 BRA `(.L_x_6) ;  /* 0xfffffff400940947 */ /* 0x000fea000383ffff */
[----:B------:R-:W-:Y:S05]  /*0c60*/  BSYNC.RECONVERGENT B7 ;  /* 0x0000000000077941 */ /* 0x000fea0003800200 */
.L_x_1:
[----:B------:R-:W0:Y:S01]  /*0c70*/  S2R R3, SR_TID.X ;  /* 0x0000000000037919 */ /* 0x000e220000002100 */
[----:B------:R-:W0:Y:S01]  /*0c80*/  S2UR UR4, SR_CTAID.X ;  /* 0x00000000000479c3 */ /* 0x000e220000002500 */
[----:B------:R-:W-:Y:S07]  /*0c90*/  BSSY.RECONVERGENT B6, `(.L_x_7) ;  /* 0x0000011000067945 */ /* 0x000fee0003800200 */
[----:B------:R-:W0:Y:S02]  /*0ca0*/  LDC R48, c[0x0][0x360] ;  /* 0x0000d800ff307b82 */ /* 0x000e240000000800 */
[----:B0-----:R-:W-:-:S05]  /*0cb0*/  IMAD R48, R48, UR4, R3 ;  /* 0x0000000430307c24 */ /* 0x001fca000f8e0203 */
[----:B------:R-:W-:-:S13]  /*0cc0*/  ISETP.NE.AND P0, PT, R48, RZ, PT ;  /* 0x000000ff3000720c */ /* 0x000fda0003f05270 */
[----:B------:R-:W-:Y:S05]  /*0cd0*/  @P0 BRA `(.L_x_8) ;  /* 0x0000000000300947 */ /* 0x000fea0003800000 */
[C---:B------:R-:W-:Y:S01]  /*0ce0*/  LEA R16, P0, R47.reuse, 0x78400000, 0xe ;  /* 0x784000002f107811 */ /* 0x040fe200078070ff */
[----:B------:R-:W0:Y:S01]  /*0cf0*/  LDCU.64 UR4, c[0x4][0x50] ;  /* 0x01000a00ff0477ac */ /* 0x000e220008000a00 */
[----:B------:R-:W-:Y:S01]  /*0d00*/  MOV R8, 0x0 ;  /* 0x0000000000087802 */ /* 0x000fe20000000f00 */
[----:B------:R-:W-:Y:S01]  /*0d10*/  IMAD.MOV.U32 R6, RZ, RZ, R2 ;  /* 0x000000ffff067224 */ /* 0x000fe200078e0002 */
[----:B------:R-:W-:Y:S01]  /*0d20*/  LEA.HI.X R17, R47, 0x17d, R46, 0xe, P0 ;  /* 0x0000017d2f117811 */ /* 0x000fe200000f742e */
[----:B------:R-:W-:-:S03]  /*0d30*/  IMAD.MOV.U32 R7, RZ, RZ, R22 ;  /* 0x000000ffff077224 */ /* 0x000fc600078e0016 */
[----:B------:R-:W1:Y:S01]  /*0d40*/  LDC.64 R8, c[0x4][R8] ;  /* 0x0100000008087b82 */ /* 0x000e620000000a00 */
[----:B------:R2:W-:Y:S01]  /*0d50*/  STL.128 [R1], R16 ;  /* 0x0000001001007387 */ /* 0x0005e20000100c00 */
[----:B0-----:R-:W-:Y:S02]  /*0d60*/  IMAD.U32 R4, RZ, RZ, UR4 ;  /* 0x00000004ff047e24 */ /* 0x001fe4000f8e00ff */
[----:B------:R-:W-:-:S07]  /*0d70*/  IMAD.U32 R5, RZ, RZ, UR5 ;  /* 0x00000005ff057e24 */ /* 0x000fce000f8e00ff */
[----:B------:R-:W-:-:S07]  /*0d80*/  LEPC R20, `(.L_x_8) ;  /* 0x000000001014794e */ /* 0x000fce0000000000 */
[----:B-12---:R-:W-:Y:S05]  /*0d90*/  CALL.ABS.NOINC R8 ;  /* 0x0000000008007343 */ /* 0x006fea0003c00000 */
.L_x_8:
[----:B------:R-:W-:Y:S05]  /*0da0*/  BSYNC.RECONVERGENT B6 ;  /* 0x0000000000067941 */ /* 0x000fea0003800200 */
.L_x_7:
[--C-:B------:R-:W-:Y:S01]  /*0db0*/  SHF.R.U32.HI R3, RZ, 0x5, R43.reuse ;  /* 0x00000005ff037819 */ /* 0x100fe2000001162b */
[----:B------:R-:W-:Y:S01]  /*0dc0*/  IMAD.MOV.U32 R47, RZ, RZ, R42 ;  /* 0x000000ffff2f7224 */ /* 0x000fe200078e002a */
[--C-:B------:R-:W-:Y:S01]  /*0dd0*/  SHF.R.U64 R9, R42, 0x5, R43.reuse ;  /* 0x000000052a097819 */ /* 0x100fe2000000122b */
[----:B------:R-:W-:Y:S01]  /*0de0*/  IMAD.MOV.U32 R46, RZ, RZ, R43 ;  /* 0x000000ffff2e7224 */ /* 0x000fe200078e002b */
[----:B------:R-:W-:Y:S01]  /*0df0*/  IADD3 R38, P1, PT, R38, 0x78400000, RZ ;  /* 0x7840000026267810 */ /* 0x000fe20007f3e0ff */
[----:B------:R-:W-:-:S03]  /*0e00*/  IMAD.WIDE.U32 R4, R3, 0x71b47843, RZ ;  /* 0x71b4784303047825 */ /* 0x000fc600078e00ff */
[----:B------:R-:W-:Y:S01]  /*0e10*/  IADD3.X R29, PT, PT, R29, 0x17d, RZ, P1, !PT ;  /* 0x0000017d1d1d7810 */ /* 0x000fe20000ffe4ff */
[----:B------:R-:W-:Y:S02]  /*0e20*/  IMAD.MOV.U32 R17, RZ, RZ, R33 ;  /* 0x000000ffff117224 */ /* 0x000fe400078e0021 */
[----:B------:R-:W-:-:S04]  /*0e30*/  IMAD.WIDE.U32 R4, P0, R9, 0xa7c5ac4, R4 ;  /* 0x0a7c5ac409047825 */ /* 0x000fc80007800004 */
[----:B------:R-:W-:-:S04]  /*0e40*/  IMAD.WIDE.U32 R8, R9, 0x71b47843, RZ ;  /* 0x71b4784309087825 */ /* 0x000fc800078e00ff */
[----:B------:R-:W-:Y:S01]  /*0e50*/  IMAD.X R7, RZ, RZ, RZ, P0 ;  /* 0x000000ffff077224 */ /* 0x000fe200000e06ff */
[----:B------:R-:W-:Y:S01]  /*0e60*/  IADD3 RZ, P0, PT, R9, R4, RZ ;  /* 0x0000000409ff7210 */ /* 0x000fe20007f1e0ff */
[----:B------:R-:W-:Y:S02]  /*0e70*/  IMAD.MOV.U32 R6, RZ, RZ, R5 ;  /* 0x000000ffff067224 */ /* 0x000fe400078e0005 */
[----:B------:R-:W-:Y:S02]  /*0e80*/  IMAD.MOV.U32 R16, RZ, RZ, R32 ;  /* 0x000000ffff107224 */ /* 0x000fe400078e0020 */
[----:B------:R-:W-:-:S05]  /*0e90*/  IMAD.WIDE.U32.X R6, R3, 0xa7c5ac4, R6, P0 ;  /* 0x0a7c5ac403067825 */ /* 0x000fca00000e0406 */
[--C-:B------:R-:W-:Y:S02]  /*0ea0*/  SHF.R.U32.HI R0, RZ, 0x7, R7.reuse ;  /* 0x00000007ff007819 */ /* 0x100fe40000011607 */
[----:B------:R-:W-:-:S03]  /*0eb0*/  SHF.R.U64 R7, R6, 0x7, R7 ;  /* 0x0000000706077819 */ /* 0x000fc60000001207 */
[----:B------:R-:W-:Y:S02]  /*0ec0*/  IMAD R0, R0, -0x186a0, RZ ;  /* 0xfffe796000007824 */ /* 0x000fe400078e02ff */
[----:B------:R-:W-:-:S05]  /*0ed0*/  IMAD.WIDE.U32 R4, R7, -0x186a0, R42 ;  /* 0xfffe796007047825 */ /* 0x000fca00078e002a */
[----:B------:R-:W-:Y:S02]  /*0ee0*/  IADD3 R0, PT, PT, R5, -R7, R0 ;  /* 0x8000000705007210 */ /* 0x000fe40007ffe000 */
[----:B------:R-:W-:-:S04]  /*0ef0*/  ISETP.NE.U32.AND P0, PT, R4, RZ, PT ;  /* 0x000000ff0400720c */ /* 0x000fc80003f05070 */
[----:B------:R-:W-:-:S13]  /*0f00*/  ISETP.NE.AND.EX P0, PT, R0, RZ, PT, P0 ;  /* 0x000000ff0000720c */ /* 0x000fda0003f05300 */
[----:B------:R-:W-:Y:S05]  /*0f10*/  @P0 BRA `(.L_x_9) ;  /* 0xfffffff000cc0947 */ /* 0x000fea000383ffff */
[----:B------:R-:W-:Y:S05]  /*0f20*/  BSYNC.RECONVERGENT B8 ;  /* 0x0000000000087941 */ /* 0x000fea0003800200 */
.L_x_0:
[----:B------:R-:W0:Y:S02]  /*0f30*/  LDC.64 R4, c[0x0][0x380] ;  /* 0x0000e000ff047b82 */ /* 0x000e240000000a00 */
[----:B0-----:R-:W-:-:S05]  /*0f40*/  IMAD.WIDE R4, R48, 0x30, R4 ;  /* 0x0000003030047825 */ /* 0x001fca00078e0204 */
[----:B------:R0:W-:Y:S04]  /*0f50*/  STG.E.64 desc[UR36][R4.64], R34 ;  /* 0x0000002204007986 */ /* 0x0001e8000c101b24 */
[----:B------:R0:W-:Y:S04]  /*0f60*/  STG.E.64 desc[UR36][R4.64+0x8], R32 ;  /* 0x0000082004007986 */ /* 0x0001e8000c101b24 */
[----:B------:R0:W-:Y:S04]  /*0f70*/  STG.E.64 desc[UR36][R4.64+0x10], R36 ;  /* 0x0000102404007986 */ /* 0x0001e8000c101b24 */
[----:B------:R0:W-:Y:S04]  /*0f80*/  STG.E.64 desc[UR36][R4.64+0x18], R30 ;  /* 0x0000181e04007986 */ /* 0x0001e8000c101b24 */
[----:B------:R0:W-:Y:S04]  /*0f90*/  STG.E desc[UR36][R4.64+0x20], R41 ;  /* 0x0000202904007986 */ /* 0x0001e8000c101924 */
[----:B------:R0:W-:Y:S01]  /*0fa0*/  STG.E.64 desc[UR36][R4.64+0x28], R52 ;  /* 0x0000283404007986 */ /* 0x0001e2000c101b24 */
[----:B------:R-:W-:Y:S05]  /*0fb0*/  BRA `(.L_x_10) ;  /* 0xfffffff000a07947 */ /* 0x000fea000383ffff */
.L_x_11:
[----:B------:R-:W-:-:S00]  /*0fc0*/  BRA `(.L_x_11) ;  /* 0xfffffffc00fc7947 */ /* 0x000fc0000383ffff */
[----:B------:R-:W-:-:S00]  /*0fd0*/  NOP ;  /* 0x0000000000007918 */ /* 0x000fc00000000000 */
        /* <DEDUP_REMOVED lines=10> */
.L_x_21:


//--------------------- .text._Z18init_curand_statesP17curandStateXORWOWy --------------------------
	.section	.text._Z18init_curand_statesP17curandStateXORWOWy,"ax",@progbits
	.align	128
        .global         _Z18init_curand_statesP17curandStateXORWOWy
        .type           _Z18init_curand_statesP17curandStateXORWOWy,@function
        .size           _Z18init_curand_statesP17curandStateXORWOWy,(.L_x_22 - _Z18init_curand_statesP17curandStateXORWOWy)
        .other          _Z18init_curand_statesP17curandStateXORWOWy,@"STO_CUDA_ENTRY STV_DEFAULT"
_Z18init_curand_statesP17curandStateXORWOWy:
.text._Z18init_curand_statesP17curandStateXORWOWy:
[----:B------:R-:W-:Y:S01]  /*0000*/  LDC R1, c[0x0][0x37c] ;  /* 0x0000df00ff017b82 */ /* 0x000fe20000000800 */
[----:B------:R-:W0:Y:S07]  /*0010*/  S2R R4, SR_TID.X ;  /* 0x0000000000047919 */ /* 0x000e2e0000002100 */
[----:B------:R-:W1:Y:S01]  /*0020*/  LDC.64 R2, c[0x0][0x388] ;  /* 0x0000e200ff027b82 */ /* 0x000e620000000a00 */
[----:B------:R-:W2:Y:S01]  /*0030*/  LDCU.64 UR4, c[0x0][0x358] ;  /* 0x00006b00ff0477ac */ /* 0x000ea20008000a00 */
[----:B------:R-:W-:Y:S06]  /*0040*/  BSSY.RECONVERGENT B0, `(.L_x_12) ;  /* 0x00000e5000007945 */ /* 0x000fec0003800200 */
[----:B------:R-:W0:Y:S08]  /*0050*/  S2UR UR6, SR_CTAID.X ;  /* 0x00000000000679c3 */ /* 0x000e300000002500 */
[----:B------:R-:W0:Y:S08]  /*0060*/  LDC R13, c[0x0][0x360] ;  /* 0x0000d800ff0d7b82 */ /* 0x000e300000000800 */
[----:B------:R-:W3:Y:S01]  /*0070*/  LDC.64 R6, c[0x0][0x380] ;  /* 0x0000e000ff067b82 */ /* 0x000ee20000000a00 */
[----:B-1----:R-:W-:-:S02]  /*0080*/  LOP3.LUT R0, R2, 0xaad26b49, RZ, 0x3c, !PT ;  /* 0xaad26b4902007812 */ /* 0x002fc400078e3cff */
[----:B------:R-:W-:-:S03]  /*0090*/  LOP3.LUT R2, R3, 0xf7dcefdd, RZ, 0x3c, !PT ;  /* 0xf7dcefdd03027812 */ /* 0x000fc600078e3cff */
[----:B------:R-:W-:Y:S02]  /*00a0*/  IMAD R0, R0, 0x4182bed5, RZ ;  /* 0x4182bed500007824 */ /* 0x000fe400078e02ff */
[----:B------:R-:W-:Y:S02]  /*00b0*/  IMAD R3, R2, -0x658354e5, RZ ;  /* 0x9a7cab1b02037824 */ /* 0x000fe400078e02ff */
[C---:B------:R-:W-:Y:S01]  /*00c0*/  VIADD R5, R0.reuse, 0x75bcd15 ;  /* 0x075bcd1500057836 */ /* 0x040fe20000000000 */
[C---:B------:R-:W-:Y:S01]  /*00d0*/  LOP3.LUT R8, R0.reuse, 0x159a55e5, RZ, 0x3c, !PT ;  /* 0x159a55e500087812 */ /* 0x040fe200078e3cff */
[C---:B------:R-:W-:Y:S01]  /*00e0*/  VIADD R11, R0.reuse, 0x583f19 ;  /* 0x00583f19000b7836 */ /* 0x040fe20000000000 */
[C---:B------:R-:W-:Y:S01]  /*00f0*/  LOP3.LUT R10, R3.reuse, 0x5491333, RZ, 0x3c, !PT ;  /* 0x05491333030a7812 */ /* 0x040fe200078e3cff */
[----:B------:R-:W-:Y:S02]  /*0100*/  VIADD R9, R3, 0x1f123bb5 ;  /* 0x1f123bb503097836 */ /* 0x000fe40000000000 */
[----:B0-----:R-:W-:Y:S01]  /*0110*/  IMAD R13, R13, UR6, R4 ;  /* 0x000000060d0d7c24 */ /* 0x001fe2000f8e0204 */
[----:B------:R-:W-:-:S04]  /*0120*/  IADD3 R4, PT, PT, R0, 0x64f0c9, R3 ;  /* 0x0064f0c900047810 */ /* 0x000fc80007ffe003 */
[C---:B------:R-:W-:Y:S01]  /*0130*/  ISETP.NE.AND P0, PT, R13.reuse, RZ, PT ;  /* 0x000000ff0d00720c */ /* 0x040fe20003f05270 */
[----:B---3--:R-:W-:-:S05]  /*0140*/  IMAD.WIDE R6, R13, 0x30, R6 ;  /* 0x000000300d067825 */ /* 0x008fca00078e0206 */
[----:B--2---:R0:W-:Y:S04]  /*0150*/  STG.E.64 desc[UR4][R6.64], R4 ;  /* 0x0000000406007986 */ /* 0x0041e8000c101b04 */
[----:B------:R0:W-:Y:S04]  /*0160*/  STG.E.64 desc[UR4][R6.64+0x8], R8 ;  /* 0x0000080806007986 */ /* 0x0001e8000c101b04 */
[----:B------:R0:W-:Y:S01]  /*0170*/  STG.E.64 desc[UR4][R6.64+0x10], R10 ;  /* 0x0000100a06007986 */ /* 0x0001e2000c101b04 */
[----:B------:R-:W-:Y:S05]  /*0180*/  @!P0 BRA `(.L_x_13) ;  /* 0x0000000c00408947 */ /* 0x000fea0003800000 */
[----:B------:R-:W-:Y:S01]  /*0190*/  SHF.R.S32.HI R0, RZ, 0x1f, R13 ;  /* 0x0000001fff007819 */ /* 0x000fe2000001140d */
[----:B------:R-:W-:-:S07]  /*01a0*/  IMAD.MOV.U32 R12, RZ, RZ, RZ ;  /* 0x000000ffff0c7224 */ /* 0x000fce00078e00ff */
.L_x_19:
[----:B-1----:R-:W-:Y:S01]  /*01b0*/  LOP3.LUT R2, R13, 0x3, RZ, 0xc0, !PT ;  /* 0x000000030d027812 */ /* 0x002fe200078ec0ff */
[----:B------:R-:W-:Y:S03]  /*01c0*/  BSSY.RECONVERGENT B1, `(.L_x_14) ;  /* 0x00000c6000017945 */ /* 0x000fe60003800200 */
[----:B------:R-:W-:-:S04]  /*01d0*/  ISETP.NE.U32.AND P0, PT, R2, RZ, PT ;  /* 0x000000ff0200720c */ /* 0x000fc80003f05070 */
[----:B------:R-:W-:-:S13]  /*01e0*/  ISETP.NE.AND.EX P0, PT, RZ, RZ, PT, P0 ;  /* 0x000000ffff00720c */ /* 0x000fda0003f05300 */
[----:B------:R-:W-:Y:S05]  /*01f0*/  @!P0 BRA `(.L_x_15) ;  /* 0x0000000c00088947 */ /* 0x000fea0003800000 */
[----:B0-----:R-:W0:Y:S01]  /*0200*/  LDC.64 R8, c[0x4][0x8] ;  /* 0x01000200ff087b82 */ /* 0x001e220000000a00 */
[----:B------:R-:W-:Y:S02]  /*0210*/  IMAD.MOV.U32 R14, RZ, RZ, RZ ;  /* 0x000000ffff0e7224 */ /* 0x000fe400078e00ff */
[----:B0-----:R-:W-:-:S07]  /*0220*/  IMAD.WIDE.U32 R8, R12, 0xc80, R8 ;  /* 0x00000c800c087825 */ /* 0x001fce00078e0008 */
.L_x_18:
[----:B-1----:R-:W-:Y:S01]  /*0230*/  IMAD.MOV.U32 R15, RZ, RZ, RZ ;  /* 0x000000ffff0f7224 */ /* 0x002fe200078e00ff */
[----:B------:R-:W-:Y:S01]  /*0240*/  CS2R R2, SRZ ;  /* 0x0000000000027805 */ /* 0x000fe2000001ff00 */
[----:B------:R-:W-:Y:S01]  /*0250*/  IMAD.MOV.U32 R17, RZ, RZ, RZ ;  /* 0x000000ffff117224 */ /* 0x000fe200078e00ff */
[----:B------:R-:W-:-:S07]  /*0260*/  CS2R R4, SRZ ;  /* 0x0000000000047805 */ /* 0x000fce000001ff00 */
.L_x_17:
[----:B------:R-:W-:-:S05]  /*0270*/  IMAD.WIDE.U32 R10, R17, 0x4, R6 ;  /* 0x00000004110a7825 */ /* 0x000fca00078e0006 */
[----:B------:R0:W5:Y:S01]  /*0280*/  LDG.E R16, desc[UR4][R10.64+0x4] ;  /* 0x000004040a107981 */ /* 0x000162000c1e1900 */
[----:B------:R-:W-:-:S07]  /*0290*/  IMAD.MOV.U32 R19, RZ, RZ, RZ ;  /* 0x000000ffff137224 */ /* 0x000fce00078e00ff */
.L_x_16:
[----:B-----5:R-:W-:Y:S01]  /*02a0*/  SHF.R.U32.HI R24, RZ, R19, R16 ;  /* 0x00000013ff187219 */ /* 0x020fe20000011610 */
[----:B0-----:R-:W-:-:S03]  /*02b0*/  IMAD.SHL.U32 R10, R17, 0x20, RZ ;  /* 0x00000020110a7824 */ /* 0x001fc600078e00ff */
[----:B------:R-:W-:Y:S01]  /*02c0*/  LOP3.LUT R11, R24, 0x1, RZ, 0xc0, !PT ;  /* 0x00000001180b7812 */ /* 0x000fe200078ec0ff */
[----:B------:R-:W-:-:S03]  /*02d0*/  IMAD.IADD R10, R10, 0x1, R19 ;  /* 0x000000010a0a7824 */ /* 0x000fc600078e0213 */
[----:B------:R-:W-:Y:S01]  /*02e0*/  ISETP.NE.U32.AND P0, PT, R11, 0x1, PT ;  /* 0x000000010b00780c */ /* 0x000fe20003f05070 */
[----:B------:R-:W-:-:S03]  /*02f0*/  IMAD R11, R10, 0x5, RZ ;  /* 0x000000050a0b7824 */ /* 0x000fc600078e02ff */
[----:B------:R-:W-:Y:S01]  /*0300*/  R2P PR, R24, 0x7e ;  /* 0x0000007e18007804 */ /* 0x000fe20000000000 */
[----:B------:R-:W-:-:S08]  /*0310*/  IMAD.WIDE.U32 R10, R11, 0x4, R8 ;  /* 0x000000040b0a7825 */ /* 0x000fd000078e0008 */
[----:B------:R-:W2:Y:S04]  /*0320*/  @!P0 LDG.E R18, desc[UR4][R10.64] ;  /* 0x000000040a128981 */ /* 0x000ea8000c1e1900 */
[----:B------:R-:W3:Y:S04]  /*0330*/  @!P0 LDG.E R20, desc[UR4][R10.64+0x10] ;  /* 0x000010040a148981 */ /* 0x000ee8000c1e1900 */
[----:B------:R-:W4:Y:S04]  /*0340*/  @P1 LDG.E R22, desc[UR4][R10.64+0x14] ;  /* 0x000014040a161981 */ /* 0x000f28000c1e1900 */
[----:B------:R-:W4:Y:S04]  /*0350*/  @P2 LDG.E R26, desc[UR4][R10.64+0x28] ;  /* 0x000028040a1a2981 */ /* 0x000f28000c1e1900 */
[----:B------:R-:W4:Y:S04]  /*0360*/  @!P0 LDG.E R21, desc[UR4][R10.64+0x4] ;  /* 0x000004040a158981 */ /* 0x000f28000c1e1900 */
[----:B------:R-:W4:Y:S04]  /*0370*/  @!P0 LDG.E R23, desc[UR4][R10.64+0xc] ;  /* 0x00000c040a178981 */ /* 0x000f28000c1e1900 */
[----:B------:R-:W4:Y:S04]  /*0380*/  @P1 LDG.E R25, desc[UR4][R10.64+0x18] ;  /* 0x000018040a191981 */ /* 0x000f28000c1e1900 */
[----:B------:R-:W4:Y:S04]  /*0390*/  @P3 LDG.E R28, desc[UR4][R10.64+0x3c] ;  /* 0x00003c040a1c3981 */ /* 0x000f28000c1e1900 */
[----:B------:R-:W4:Y:S01]  /*03a0*/  @P6 LDG.E R27, desc[UR4][R10.64+0x7c] ;  /* 0x00007c040a1b6981 */ /* 0x000f22000c1e1900 */
[----:B--2---:R-:W-:-:S03]  /*03b0*/  @!P0 LOP3.LUT R15, R15, R18, RZ, 0x3c, !PT ;  /* 0x000000120f0f8212 */ /* 0x004fc600078e3cff */
[----:B------:R-:W2:Y:S01]  /*03c0*/  @!P0 LDG.E R18, desc[UR4][R10.64+0x8] ;  /* 0x000008040a128981 */ /* 0x000ea2000c1e1900 */
[----:B---3--:R-:W-:-:S03]  /*03d0*/  @!P0 LOP3.LUT R3, R3, R20, RZ, 0x3c, !PT ;  /* 0x0000001403038212 */ /* 0x008fc600078e3cff */
[----:B------:R-:W3:Y:S01]  /*03e0*/  @P1 LDG.E R20, desc[UR4][R10.64+0x24] ;  /* 0x000024040a141981 */ /* 0x000ee2000c1e1900 */
[----:B----4-:R-:W-:-:S03]  /*03f0*/  @P1 LOP3.LUT R15, R15, R22, RZ, 0x3c, !PT ;  /* 0x000000160f0f1212 */ /* 0x010fc600078e3cff */
[----:B------:R-:W4:Y:S01]  /*0400*/  @P2 LDG.E R22, desc[UR4][R10.64+0x38] ;  /* 0x000038040a162981 */ /* 0x000f22000c1e1900 */
[----:B------:R-:W-:-:S03]  /*0410*/  @P2 LOP3.LUT R15, R15, R26, RZ, 0x3c, !PT ;  /* 0x0000001a0f0f2212 */ /* 0x000fc600078e3cff */
[----:B------:R-:W4:Y:S01]  /*0420*/  @P4 LDG.E R26, desc[UR4][R10.64+0x50] ;  /* 0x000050040a1a4981 */ /* 0x000f22000c1e1900 */
[----:B------:R-:W-:-:S03]  /*0430*/  @!P0 LOP3.LUT R4, R4, R21, RZ, 0x3c, !PT ;  /* 0x0000001504048212 */ /* 0x000fc600078e3cff */
[----:B------:R-:W4:Y:S01]  /*0440*/  @P1 LDG.E R21, desc[UR4][R10.64+0x20] ;  /* 0x000020040a151981 */ /* 0x000f22000c1e1900 */
[----:B------:R-:W-:-:S03]  /*0450*/  @!P0 LOP3.LUT R2, R2, R23, RZ, 0x3c, !PT ;  /* 0x0000001702028212 */ /* 0x000fc600078e3cff */
[----:B------:R-:W4:Y:S01]  /*0460*/  @P2 LDG.E R23, desc[UR4][R10.64+0x2c] ;  /* 0x00002c040a172981 */ /* 0x000f22000c1e1900 */
[----:B------:R-:W-:-:S03]  /*0470*/  @P1 LOP3.LUT R4, R4, R25, RZ, 0x3c, !PT ;  /* 0x0000001904041212 */ /* 0x000fc600078e3cff */
[----:B------:R-:W4:Y:S01]  /*0480*/  @P2 LDG.E R25, desc[UR4][R10.64+0x34] ;  /* 0x000034040a192981 */ /* 0x000f22000c1e1900 */
[----:B--2---:R-:W-:-:S03]  /*0490*/  @!P0 LOP3.LUT R5, R5, R18, RZ, 0x3c, !PT ;  /* 0x0000001205058212 */ /* 0x004fc600078e3cff */
[----:B------:R-:W2:Y:S01]  /*04a0*/  @P1 LDG.E R18, desc[UR4][R10.64+0x1c] ;  /* 0x00001c040a121981 */ /* 0x000ea2000c1e1900 */
[----:B---3--:R-:W-:-:S03]  /*04b0*/  @P1 LOP3.LUT R3, R3, R20, RZ, 0x3c, !PT ;  /* 0x0000001403031212 */ /* 0x008fc600078e3cff */
[----:B------:R-:W3:Y:S01]  /*04c0*/  @P2 LDG.E R20, desc[UR4][R10.64+0x30] ;  /* 0x000030040a142981 */ /* 0x000ee2000c1e1900 */
[----:B----4-:R-:W-:-:S03]  /*04d0*/  @P2 LOP3.LUT R3, R3, R22, RZ, 0x3c, !PT ;  /* 0x0000001603032212 */ /* 0x010fc600078e3cff */
[----:B------:R-:W4:Y:S01]  /*04e0*/  @P3 LDG.E R22, desc[UR4][R10.64+0x4c] ;  /* 0x00004c040a163981 */ /* 0x000f22000c1e1900 */
[----:B------:R-:W-:-:S04]  /*04f0*/  @P3 LOP3.LUT R15, R15, R28, RZ, 0x3c, !PT ;  /* 0x0000001c0f0f3212 */ /* 0x000fc800078e3cff */
[----:B------:R-:W-:Y:S02]  /*0500*/  @P4 LOP3.LUT R15, R15, R26, RZ, 0x3c, !PT ;  /* 0x0000001a0f0f4212 */ /* 0x000fe400078e3cff */
[----:B------:R-:W-:Y:S01]  /*0510*/  @P1 LOP3.LUT R2, R2, R21, RZ, 0x3c, !PT ;  /* 0x0000001502021212 */ /* 0x000fe200078e3cff */
[----:B------:R-:W4:Y:S04]  /*0520*/  @P5 LDG.E R26, desc[UR4][R10.64+0x64] ;  /* 0x000064040a1a5981 */ /* 0x000f28000c1e1900 */
[----:B------:R-:W4:Y:S01]  /*0530*/  @P3 LDG.E R21, desc[UR4][R10.64+0x40] ;  /* 0x000040040a153981 */ /* 0x000f22000c1e1900 */
[----:B------:R-:W-:Y:S02]  /*0540*/  @P2 LOP3.LUT R4, R4, R23, RZ, 0x3c, !PT ;  /* 0x0000001704042212 */ /* 0x000fe400078e3cff */
[----:B------:R-:W-:Y:S01]  /*0550*/  @P2 LOP3.LUT R2, R2, R25, RZ, 0x3c, !PT ;  /* 0x0000001902022212 */ /* 0x000fe200078e3cff */
[----:B------:R-:W4:Y:S04]  /*0560*/  @P3 LDG.E R23, desc[UR4][R10.64+0x48] ;  /* 0x000048040a173981 */ /* 0x000f28000c1e1900 */
[----:B------:R-:W4:Y:S01]  /*0570*/  @P4 LDG.E R25, desc[UR4][R10.64+0x54] ;  /* 0x000054040a194981 */ /* 0x000f22000c1e1900 */
[----:B--2---:R-:W-:-:S03]  /*0580*/  @P1 LOP3.LUT R5, R5, R18, RZ, 0x3c, !PT ;  /* 0x0000001205051212 */ /* 0x004fc600078e3cff */
[----:B------:R-:W2:Y:S01]  /*0590*/  @P3 LDG.E R18, desc[UR4][R10.64+0x44] ;  /* 0x000044040a123981 */ /* 0x000ea2000c1e1900 */
[----:B---3--:R-:W-:-:S03]  /*05a0*/  @P2 LOP3.LUT R5, R5, R20, RZ, 0x3c, !PT ;  /* 0x0000001405052212 */ /* 0x008fc600078e3cff */
[----:B------:R-:W3:Y:S01]  /*05b0*/  @P4 LDG.E R20, desc[UR4][R10.64+0x58] ;  /* 0x000058040a144981 */ /* 0x000ee2000c1e1900 */
[----:B----4-:R-:W-:-:S03]  /*05c0*/  @P3 LOP3.LUT R3, R3, R22, RZ, 0x3c, !PT ;  /* 0x0000001603033212 */ /* 0x010fc600078e3cff */
[----:B------:R-:W4:Y:S01]  /*05d0*/  @P4 LDG.E R22, desc[UR4][R10.64+0x60] ;  /* 0x000060040a164981 */ /* 0x000f22000c1e1900 */
[----:B------:R-:W-:Y:S02]  /*05e0*/  LOP3.LUT P0, RZ, R24, 0x80, RZ, 0xc0, !PT ;  /* 0x0000008018ff7812 */ /* 0x000fe4000780c0ff */
[----:B------:R-:W-:Y:S02]  /*05f0*/  @P5 LOP3.LUT R15, R15, R26, RZ, 0x3c, !PT ;  /* 0x0000001a0f0f5212 */ /* 0x000fe400078e3cff */
[----:B------:R-:W4:Y:S01]  /*0600*/  @P6 LDG.E R26, desc[UR4][R10.64+0x78] ;  /* 0x000078040a1a6981 */ /* 0x000f22000c1e1900 */
[----:B------:R-:W-:-:S03]  /*0610*/  @P3 LOP3.LUT R4, R4, R21, RZ, 0x3c, !PT ;  /* 0x0000001504043212 */ /* 0x000fc600078e3cff */
[----:B------:R-:W4:Y:S01]  /*0620*/  @P4 LDG.E R21, desc[UR4][R10.64+0x5c] ;  /* 0x00005c040a154981 */ /* 0x000f22000c1e1900 */
[----:B------:R-:W-:-:S03]  /*0630*/  @P3 LOP3.LUT R2, R2, R23, RZ, 0x3c, !PT ;  /* 0x0000001702023212 */ /* 0x000fc600078e3cff */
[----:B------:R-:W4:Y:S01]  /*0640*/  @P5 LDG.E R23, desc[UR4][R10.64+0x68] ;  /* 0x000068040a175981 */ /* 0x000f22000c1e1900 */
[----:B------:R-:W-:-:S03]  /*0650*/  @P4 LOP3.LUT R4, R4, R25, RZ, 0x3c, !PT ;  /* 0x0000001904044212 */ /* 0x000fc600078e3cff */
[----:B------:R-:W4:Y:S01]  /*0660*/  @P5 LDG.E R25, desc[UR4][R10.64+0x70] ;  /* 0x000070040a195981 */ /* 0x000f22000c1e1900 */
[----:B--2---:R-:W-:-:S03]  /*0670*/  @P3 LOP3.LUT R5, R5, R18, RZ, 0x3c, !PT ;  /* 0x0000001205053212 */ /* 0x004fc600078e3cff */
[----:B------:R-:W2:Y:S01]  /*0680*/  @P5 LDG.E R18, desc[UR4][R10.64+0x6c] ;  /* 0x00006c040a125981 */ /* 0x000ea2000c1e1900 */
[----:B---3--:R-:W-:-:S03]  /*0690*/  @P4 LOP3.LUT R5, R5, R20, RZ, 0x3c, !PT ;  /* 0x0000001405054212 */ /* 0x008fc600078e3cff */
[----:B------:R-:W3:Y:S01]  /*06a0*/  @P5 LDG.E R20, desc[UR4][R10.64+0x74] ;  /* 0x000074040a145981 */ /* 0x000ee2000c1e1900 */
[----:B----4-:R-:W-:-:S03]  /*06b0*/  @P4 LOP3.LUT R3, R3, R22, RZ, 0x3c, !PT ;  /* 0x0000001603034212 */ /* 0x010fc600078e3cff */
[----:B------:R-:W4:Y:S01]  /*06c0*/  @P0 LDG.E R22, desc[UR4][R10.64+0x8c] ;  /* 0x00008c040a160981 */ /* 0x000f22000c1e1900 */
[----:B------:R-:W-:-:S03]  /*06d0*/  @P6 LOP3.LUT R15, R15, R26, RZ, 0x3c, !PT ;  /* 0x0000001a0f0f6212 */ /* 0x000fc600078e3cff */
        /* <DEDUP_REMOVED lines=13> */
[----:B------:R-:W-:Y:S02]  /*07b0*/  @P6 LOP3.LUT R4, R4, R27, RZ, 0x3c, !PT ;  /* 0x0000001b04046212 */ /* 0x000fe400078e3cff */
[----:B------:R-:W-:Y:S02]  /*07c0*/  @P6 LOP3.LUT R2, R2, R21, RZ, 0x3c, !PT ;  /* 0x0000001502026212 */ /* 0x000fe400078e3cff */
[----:B------:R-:W-:Y:S02]  /*07d0*/  @P0 LOP3.LUT R4, R4, R23, RZ, 0x3c, !PT ;  /* 0x0000001704040212 */ /* 0x000fe400078e3cff */
[----:B------:R-:W-:Y:S02]  /*07e0*/  @P0 LOP3.LUT R2, R2, R25, RZ, 0x3c, !PT ;  /* 0x0000001902020212 */ /* 0x000fe400078e3cff */
[----:B--2---:R-:W-:Y:S02]  /*07f0*/  @P6 LOP3.LUT R5, R5, R18, RZ, 0x3c, !PT ;  /* 0x0000001205056212 */ /* 0x004fe400078e3cff */
[----:B---3--:R-:W-:-:S02]  /*0800*/  @P6 LOP3.LUT R3, R3, R20, RZ, 0x3c, !PT ;  /* 0x0000001403036212 */ /* 0x008fc400078e3cff */
[----:B----4-:R-:W-:Y:S02]  /*0810*/  @P0 LOP3.LUT R5, R5, R22, RZ, 0x3c, !PT ;  /* 0x0000001605050212 */ /* 0x010fe400078e3cff */
[----:B------:R-:W-:Y:S02]  /*0820*/  @P0 LOP3.LUT R3, R3, R26, RZ, 0x3c, !PT ;  /* 0x0000001a03030212 */ /* 0x000fe400078e3cff */
[----:B------:R-:W-:-:S13]  /*0830*/  R2P PR, R24.B1, 0x7f ;  /* 0x0000007f18007804 */ /* 0x000fda0000001000 */
[----:B------:R-:W2:Y:S04]  /*0840*/  @P0 LDG.E R18, desc[UR4][R10.64+0xa0] ;  /* 0x0000a0040a120981 */ /* 0x000ea8000c1e1900 */
[----:B------:R-:W3:Y:S04]  /*0850*/  @P1 LDG.E R22, desc[UR4][R10.64+0xb4] ;  /* 0x0000b4040a161981 */ /* 0x000ee8000c1e1900 */
[----:B------:R-:W4:Y:S04]  /*0860*/  @P2 LDG.E R26, desc[UR4][R10.64+0xc8] ;  /* 0x0000c8040a1a2981 */ /* 0x000f28000c1e1900 */
[----:B------:R-:W4:Y:S04]  /*0870*/  @P3 LDG.E R28, desc[UR4][R10.64+0xdc] ;  /* 0x0000dc040a1c3981 */ /* 0x000f28000c1e1900 */
[----:B------:R-:W4:Y:S04]  /*0880*/  @P0 LDG.E R23, desc[UR4][R10.64+0xa4] ;  /* 0x0000a4040a170981 */ /* 0x000f28000c1e1900 */
[----:B------:R-:W4:Y:S04]  /*0890*/  @P0 LDG.E R20, desc[UR4][R10.64+0xa8] ;  /* 0x0000a8040a140981 */ /* 0x000f28000c1e1900 */
[----:B------:R-:W4:Y:S04]  /*08a0*/  @P4 LDG.E R25, desc[UR4][R10.64+0xf0] ;  /* 0x0000f0040a194981 */ /* 0x000f28000c1e1900 */
        /* <DEDUP_REMOVED lines=21> */
[----:B------:R-:W-:Y:S02]  /*0a00*/  LOP3.LUT P0, RZ, R24, 0x8000, RZ, 0xc0, !PT ;  /* 0x0000800018ff7812 */ /* 0x000fe4000780c0ff */
[----:B----4-:R-:W-:Y:S01]  /*0a10*/  @P5 LOP3.LUT R15, R15, R26, RZ, 0x3c, !PT ;  /* 0x0000001a0f0f5212 */ /* 0x010fe200078e3cff */
[----:B------:R-:W4:Y:S04]  /*0a20*/  @P3 LDG.E R24, desc[UR4][R10.64+0xe4] ;  /* 0x0000e4040a183981 */ /* 0x000f28000c1e1900 */
[----:B------:R-:W2:Y:S01]  /*0a30*/  @P6 LDG.E R26, desc[UR4][R10.64+0x118] ;  /* 0x000118040a1a6981 */ /* 0x000ea2000c1e1900 */
        /* <DEDUP_REMOVED lines=8> */
[----:B---3--:R-:W-:-:S03]  /*0ac0*/  @P2 LOP3.LUT R3, R3, R22, RZ, 0x3c, !PT ;  /* 0x0000001603032212 */ /* 0x008fc600078e3cff */
[----:B------:R-:W3:Y:S01]  /*0ad0*/  @P4 LDG.E R22, desc[UR4][R10.64+0x100] ;  /* 0x000100040a164981 */ /* 0x000ee2000c1e1900 */
[----:B--2---:R-:W-:-:S03]  /*0ae0*/  @P6 LOP3.LUT R15, R15, R26, RZ, 0x3c, !PT ;  /* 0x0000001a0f0f6212 */ /* 0x004fc600078e3cff */
[----:B------:R-:W2:Y:S01]  /*0af0*/  @P0 LDG.E R26, desc[UR4][R10.64+0x12c] ;  /* 0x00012c040a1a0981 */ /* 0x000ea2000c1e1900 */
[----:B----4-:R-:W-:-:S03]  /*0b00*/  @P2 LOP3.LUT R2, R2, R23, RZ, 0x3c, !PT ;  /* 0x0000001702022212 */ /* 0x010fc600078e3cff */
[----:B------:R-:W4:Y:S01]  /*0b10*/  @P4 LDG.E R23, desc[UR4][R10.64+0xfc] ;  /* 0x0000fc040a174981 */ /* 0x000f22000c1e1900 */
[----:B------:R-:W-:-:S03]  /*0b20*/  @P2 LOP3.LUT R5, R5, R20, RZ, 0x3c, !PT ;  /* 0x0000001405052212 */ /* 0x000fc600078e3cff */
[----:B------:R-:W4:Y:S01]  /*0b30*/  @P4 LDG.E R20, desc[UR4][R10.64+0xf8] ;  /* 0x0000f8040a144981 */ /* 0x000f22000c1e1900 */
[----:B------:R-:W-:Y:S02]  /*0b40*/  @P3 LOP3.LUT R2, R2, R27, RZ, 0x3c, !PT ;  /* 0x0000001b02023212 */ /* 0x000fe400078e3cff */
[----:B------:R-:W-:Y:S01]  /*0b50*/  @P3 LOP3.LUT R4, R4, R25, RZ, 0x3c, !PT ;  /* 0x0000001904043212 */ /* 0x000fe200078e3cff */
[----:B------:R-:W4:Y:S01]  /*0b60*/  @P5 LDG.E R27, desc[UR4][R10.64+0x110] ;  /* 0x000110040a1b5981 */ /* 0x000f22000c1e1900 */
[----:B------:R-:W-:-:S03]  /*0b70*/  @P3 LOP3.LUT R5, R5, R24, RZ, 0x3c, !PT ;  /* 0x0000001805053212 */ /* 0x000fc600078e3cff */
[----:B------:R-:W4:Y:S04]  /*0b80*/  @P5 LDG.E R25, desc[UR4][R10.64+0x108] ;  /* 0x000108040a195981 */ /* 0x000f28000c1e1900 */
        /* <DEDUP_REMOVED lines=19> */
[----:B------:R-:W-:-:S05]  /*0cc0*/  VIADD R19, R19, 0x10 ;  /* 0x0000001013137836 */ /* 0x000fca0000000000 */
[----:B------:R-:W-:Y:S02]  /*0cd0*/  ISETP.NE.AND P1, PT, R19, 0x20, PT ;  /* 0x000000201300780c */ /* 0x000fe40003f25270 */
[----:B------:R-:W-:Y:S02]  /*0ce0*/  @P5 LOP3.LUT R3, R3, R18, RZ, 0x3c, !PT ;  /* 0x0000001203035212 */ /* 0x000fe400078e3cff */
[----:B------:R-:W-:Y:S02]  /*0cf0*/  @P6 LOP3.LUT R4, R4, R21, RZ, 0x3c, !PT ;  /* 0x0000001504046212 */ /* 0x000fe400078e3cff */
[----:B---3--:R-:W-:-:S04]  /*0d00*/  @P6 LOP3.LUT R3, R3, R22, RZ, 0x3c, !PT ;  /* 0x0000001603036212 */ /* 0x008fc800078e3cff */
[----:B--2---:R-:W-:Y:S02]  /*0d10*/  @P0 LOP3.LUT R3, R3, R26, RZ, 0x3c, !PT ;  /* 0x0000001a03030212 */ /* 0x004fe400078e3cff */
[----:B----4-:R-:W-:Y:S02]  /*0d20*/  @P6 LOP3.LUT R2, R2, R23, RZ, 0x3c, !PT ;  /* 0x0000001702026212 */ /* 0x010fe400078e3cff */
[----:B------:R-:W-:Y:S02]  /*0d30*/  @P6 LOP3.LUT R5, R5, R20, RZ, 0x3c, !PT ;  /* 0x0000001405056212 */ /* 0x000fe400078e3cff */
[----:B------:R-:W-:Y:S02]  /*0d40*/  @P0 LOP3.LUT R2, R2, R27, RZ, 0x3c, !PT ;  /* 0x0000001b02020212 */ /* 0x000fe400078e3cff */
[----:B------:R-:W-:Y:S02]  /*0d50*/  @P0 LOP3.LUT R4, R4, R25, RZ, 0x3c, !PT ;  /* 0x0000001904040212 */ /* 0x000fe400078e3cff */
[----:B------:R-:W-:Y:S01]  /*0d60*/  @P0 LOP3.LUT R5, R5, R24, RZ, 0x3c, !PT ;  /* 0x0000001805050212 */ /* 0x000fe200078e3cff */
[----:B------:R-:W-:Y:S06]  /*0d70*/  @P1 BRA `(.L_x_16) ;  /* 0xfffffff400481947 */ /* 0x000fec000383ffff */
[----:B------:R-:W-:-:S05]  /*0d80*/  VIADD R17, R17, 0x1 ;  /* 0x0000000111117836 */ /* 0x000fca0000000000 */
[----:B------:R-:W-:-:S13]  /*0d90*/  ISETP.NE.AND P0, PT, R17, 0x5, PT ;  /* 0x000000051100780c */ /* 0x000fda0003f05270 */
[----:B------:R-:W-:Y:S05]  /*0da0*/  @P0 BRA `(.L_x_17) ;  /* 0xfffffff400300947 */ /* 0x000fea000383ffff */
[----:B------:R1:W-:Y:S01]  /*0db0*/  STG.E.64 desc[UR4][R6.64+0x8], R4 ;  /* 0x0000080406007986 */ /* 0x0003e2000c101b04 */
[----:B------:R-:W-:Y:S01]  /*0dc0*/  VIADD R14, R14, 0x1 ;  /* 0x000000010e0e7836 */ /* 0x000fe20000000000 */
[----:B------:R-:W-:Y:S02]  /*0dd0*/  LOP3.LUT R11, R13, 0x3, RZ, 0xc0, !PT ;  /* 0x000000030d0b7812 */ /* 0x000fe400078ec0ff */
[----:B------:R1:W-:Y:S02]  /*0de0*/  STG.E.64 desc[UR4][R6.64+0x10], R2 ;  /* 0x0000100206007986 */ /* 0x0003e4000c101b04 */
[----:B------:R-:W-:Y:S02]  /*0df0*/  ISETP.GE.U32.AND P0, PT, R14, R11, PT ;  /* 0x0000000b0e00720c */ /* 0x000fe40003f06070 */
[----:B------:R1:W-:Y:S11]  /*0e00*/  STG.E desc[UR4][R6.64+0x4], R15 ;  /* 0x0000040f06007986 */ /* 0x0003f6000c101904 */
[----:B------:R-:W-:Y:S05]  /*0e10*/  @!P0 BRA `(.L_x_18) ;  /* 0xfffffff400048947 */ /* 0x000fea000383ffff */
.L_x_15:
[----:B------:R-:W-:Y:S05]  /*0e20*/  BSYNC.RECONVERGENT B1 ;  /* 0x0000000000017941 */ /* 0x000fea0003800200 */
.L_x_14:
[C---:B------:R-:W-:Y:S01]  /*0e30*/  ISETP.GT.U32.AND P0, PT, R13.reuse, 0x3, PT ;  /* 0x000000030d00780c */ /* 0x040fe20003f04070 */
[----:B------:R-:W-:Y:S01]  /*0e40*/  VIADD R12, R12, 0x1 ;  /* 0x000000010c0c7836 */ /* 0x000fe20000000000 */
[--C-:B------:R-:W-:Y:S02]  /*0e50*/  SHF.R.U64 R13, R13, 0x2, R0.reuse ;  /* 0x000000020d0d7819 */ /* 0x100fe40000001200 */
[----:B------:R-:W-:Y:S02]  /*0e60*/  ISETP.GT.U32.AND.EX P0, PT, R0, RZ, PT, P0 ;  /* 0x000000ff0000720c */ /* 0x000fe40003f04100 */
[----:B------:R-:W-:-:S11]  /*0e70*/  SHF.R.U32.HI R0, RZ, 0x2, R0 ;  /* 0x00000002ff007819 */ /* 0x000fd60000011600 */
[----:B------:R-:W-:Y:S05]  /*0e80*/  @P0 BRA `(.L_x_19) ;  /* 0xfffffff000c80947 */ /* 0x000fea000383ffff */
.L_x_13:
[----:B------:R-:W-:Y:S05]  /*0e90*/  BSYNC.RECONVERGENT B0 ;  /* 0x0000000000007941 */ /* 0x000fea0003800200 */
.L_x_12:
[----:B------:R-:W-:Y:S04]  /*0ea0*/  STG.E.64 desc[UR4][R6.64+0x18], RZ ;  /* 0x000018ff06007986 */ /* 0x000fe8000c101b04 */
[----:B------:R-:W-:Y:S04]  /*0eb0*/  STG.E desc[UR4][R6.64+0x20], RZ ;  /* 0x000020ff06007986 */ /* 0x000fe8000c101904 */
[----:B------:R-:W-:Y:S01]  /*0ec0*/  STG.E.64 desc[UR4][R6.64+0x28], RZ ;  /* 0x000028ff06007986 */ /* 0x000fe2000c101b04 */
[----:B------:R-:W-:Y:S05]  /*0ed0*/  EXIT ;  /* 0x000000000000794d */ /* 0x000fea0003800000 */
.L_x_20:
        /* <DEDUP_REMOVED lines=10> */
.L_x_22:


//--------------------- .nv.global.init           --------------------------
	.section	.nv.global.init,"aw",@progbits
	.align	4
.nv.global.init:
	.type		mrg32k3aM1SubSeq,@object
	.size		mrg32k3aM1SubSeq,(mrg32k3aM2SubSeq - mrg32k3aM1SubSeq)
mrg32k3aM1SubSeq:
        /*0000*/ 	.byte	0x0b, 0xcc, 0xee, 0x04, 0x73, 0x29, 0x8b, 0x6f, 0xf6, 0x53, 0x03, 0xf6, 0x23, 0xf6, 0xea, 0xda
        /* <DEDUP_REMOVED lines=125> */
	.type		mrg32k3aM2SubSeq,@object
	.size		mrg32k3aM2SubSeq,(mrg32k3aM1 - mrg32k3aM2SubSeq)
mrg32k3aM2SubSeq:
        /* <DEDUP_REMOVED lines=126> */
	.type		mrg32k3aM1,@object
	.size		mrg32k3aM1,(mrg32k3aM1Seq - mrg32k3aM1)
mrg32k3aM1:
        /* <DEDUP_REMOVED lines=144> */
	.type		mrg32k3aM1Seq,@object
	.size		mrg32k3aM1Seq,(mrg32k3aM2 - mrg32k3aM1Seq)
mrg32k3aM1Seq:
        /* <DEDUP_REMOVED lines=144> */
	.type		mrg32k3aM2,@object
	.size		mrg32k3aM2,(mrg32k3aM2Seq - mrg32k3aM2)
mrg32k3aM2:
        /* <DEDUP_REMOVED lines=144> */
	.type		mrg32k3aM2Seq,@object
	.size		mrg32k3aM2Seq,(precalc_xorwow_matrix - mrg32k3aM2Seq)
mrg32k3aM2Seq:
        /* <DEDUP_REMOVED lines=144> */
	.type		precalc_xorwow_matrix,@object
	.size		precalc_xorwow_matrix,(precalc_xorwow_offset_matrix - precalc_xorwow_matrix)
precalc_xorwow_matrix:
        /* <DEDUP_REMOVED lines=6400> */
	.type		precalc_xorwow_offset_matrix,@object
	.size		precalc_xorwow_offset_matrix,($str$3 - precalc_xorwow_offset_matrix)
precalc_xorwow_offset_matrix:
        /* <DEDUP_REMOVED lines=6400> */
	.type		$str$3,@object
	.size		$str$3,($str$2 - $str$3)
$str$3:
        /*353c0*/ 	.byte	0x42, 0x61, 0x74, 0x63, 0x68, 0x20, 0x63, 0x6f, 0x6d, 0x70, 0x6c, 0x65, 0x74, 0x65, 0x64, 0x3a
        /*353d0*/ 	.byte	0x20, 0x53, 0x74, 0x65, 0x70, 0x73, 0x20, 0x54, 0x61, 0x6d, 0x65, 0x3a, 0x20, 0x25, 0x6c, 0x6c
        /*353e0*/ 	.byte	0x75, 0x2c, 0x20, 0x53, 0x74, 0x65, 0x70, 0x73, 0x20, 0x57, 0x69, 0x6c, 0x64, 0x3a, 0x20, 0x25
        /*353f0*/ 	.byte	0x6c, 0x6c, 0x75, 0x0a, 0x00
	.type		$str$2,@object
	.size		$str$2,(.L_9 - $str$2)
$str$2:
        /*353f5*/ 	.byte	0x43, 0x6f, 0x6c, 0x6c, 0x69, 0x73, 0x69, 0x6f, 0x6e, 0x20, 0x64, 0x65, 0x74, 0x65, 0x63, 0x74
        /*35405*/ 	.byte	0x65, 0x64, 0x21, 0x20, 0x53, 0x74, 0x65, 0x70, 0x73, 0x20, 0x54, 0x61, 0x6d, 0x65, 0x3a, 0x20
        /*35415*/ 	.byte	0x25, 0x6c, 0x6c, 0x75, 0x2c, 0x20, 0x53, 0x74, 0x65, 0x70, 0x73, 0x20, 0x57, 0x69, 0x6c, 0x64
        /*35425*/ 	.byte	0x3a, 0x20, 0x25, 0x6c, 0x6c, 0x75, 0x0a, 0x00
.L_9:


//--------------------- .nv.shared.reserved.0     --------------------------
	.section	.nv.shared.reserved.0,"aw",@nobits
	.weak		__nv_reservedSMEM_offset_0_alias
	.size		__nv_reservedSMEM_offset_0_alias, 0, 64
	.other		__nv_reservedSMEM_offset_0_alias,@"STO_CUDA_RESERVED_SHARED STV_DEFAULT"
__nv_reservedSMEM_offset_0_alias:
	.zero		0
	.zero		64


//--------------------- .nv.constant0._Z14generate_pathsP17curandStateXORWOWyyy --------------------------
	.section	.nv.constant0._Z14generate_pathsP17curandStateXORWOWyyy,"a",@progbits
	.sectionflags	@""
	.align	4
.nv.constant0._Z14generate_pathsP17curandStateXORWOWyyy:
	.zero		928


//--------------------- .nv.constant0._Z18init_curand_statesP17curandStateXORWOWy --------------------------
	.section	.nv.constant0._Z18init_curand_statesP17curandStateXORWOWy,"a",@progbits
	.sectionflags	@""
	.align	4
.nv.constant0._Z18init_curand_statesP17curandStateXORWOWy:
	.zero		912


//--------------------- SYMBOLS --------------------------

	.type		.nv.reservedSmem.offset0,@object
	.size		.nv.reservedSmem.offset0,0x4
	.type		vprintf,@function
